	.target	sm_90a

	.elftype	@"ET_EXEC"


//--------------------- .note.nv.tkinfo           --------------------------
	.section	.note.nv.tkinfo,"",@"SHT_NOTE"
	.sectionflags	@"SHF_NOTE_NV_TKINFO"
	.tkinfo
        /*0018*/ 	.word	0x00000002
        /*0030*/ 	.string	""
        /*0030*/ 	.string	"ptxas"
        /*0030*/ 	.string	"Cuda compilation tools, release 13.0, V13.0.88"
        /*0030*/ 	.string	"Build cuda_13.0.r13.0/compiler.36424714_0"
        /*0030*/ 	.string	"-arch sm_90a -m 64 "



//--------------------- .note.nv.cuinfo           --------------------------
	.section	.note.nv.cuinfo,"",@"SHT_NOTE"
	.sectionflags	@"SHF_NOTE_NV_CUINFO"
        /*0018*/ 	.short	0x0002
        /*001a*/ 	.short	0x005a
        /*001c*/ 	.short	0x0082
	.zero		2


//--------------------- .nv.info                  --------------------------
	.section	.nv.info,"",@"SHT_CUDA_INFO"
	.align	4


	//----- nvinfo : EIATTR_REGCOUNT
	.align		4
        /*0000*/ 	.byte	0x04, 0x2f
        /*0002*/ 	.short	(.L_12 - .L_11)
	.align		4
.L_11:
        /*0004*/ 	.word	index@(_ZN7cutlass13device_kernelINS_4gemm6kernel13GemmUniversalIN4cute5tupleIJiiiiEEENS1_10collective13CollectiveMmaINS1_37MainloopSm90TmaGmmaWarpSpecializedFP8ILi3ENS5_IJNS4_1CILi2EEENSA_ILi1EEESC_EEENS1_35KernelTmaWarpSpecializedCooperativeEEENS5_IJNSA_ILi128EEESG_SG_EEENS_12float_e4m3_tENS5_IJlSC_lEEESI_SJ_NS4_8TiledMMAINS4_8MMA_AtomIJNS4_4SM904GMMA31MMA_64x128x32_F32E4M3E4M3_SS_TNILNSN_7ScaleInE1ELSP_1EEEEEENS4_6LayoutISD_NS5_IJSC_NSA_ILi0EEEST_EEEEENS5_IJNS4_10UnderscoreESW_SW_EEEEENS4_13SM90_TMA_LOADENS4_14ComposedLayoutINS4_7SwizzleILi3ELi4ELi3EEENS4_18smem_ptr_flag_bitsILi8EEENSS_INS5_IJNSA_ILi8EEESG_EEENS5_IJSG_SC_EEEEEEEvNS4_8identityENS4_23SM90_TMA_LOAD_MULTICASTES19_vS1A_EENS_8epilogue10collective6detail29Sm90TmaWarpSpecializedAdapterINS1E_15DefaultEpilogueISI_SJ_SJ_NS1D_6thread17LinearCombinationISI_Li1EffLNS1I_9ScaleType4KindE0ELNS_15FloatRoundStyleE2ESI_EENS1_15EpilogueDefaultEEEEEvvEEEEvNT_6ParamsE)
        /*0008*/ 	.word	0x000000a8


	//----- nvinfo : EIATTR_FRAME_SIZE
	.align		4
.L_12:
        /*000c*/ 	.byte	0x04, 0x11
        /*000e*/ 	.short	(.L_14 - .L_13)
	.align		4
.L_13:
        /*0010*/ 	.word	index@(_ZN7cutlass13device_kernelINS_4gemm6kernel13GemmUniversalIN4cute5tupleIJiiiiEEENS1_10collective13CollectiveMmaINS1_37MainloopSm90TmaGmmaWarpSpecializedFP8ILi3ENS5_IJNS4_1CILi2EEENSA_ILi1EEESC_EEENS1_35KernelTmaWarpSpecializedCooperativeEEENS5_IJNSA_ILi128EEESG_SG_EEENS_12float_e4m3_tENS5_IJlSC_lEEESI_SJ_NS4_8TiledMMAINS4_8MMA_AtomIJNS4_4SM904GMMA31MMA_64x128x32_F32E4M3E4M3_SS_TNILNSN_7ScaleInE1ELSP_1EEEEEENS4_6LayoutISD_NS5_IJSC_NSA_ILi0EEEST_EEEEENS5_IJNS4_10UnderscoreESW_SW_EEEEENS4_13SM90_TMA_LOADENS4_14ComposedLayoutINS4_7SwizzleILi3ELi4ELi3EEENS4_18smem_ptr_flag_bitsILi8EEENSS_INS5_IJNSA_ILi8EEESG_EEENS5_IJSG_SC_EEEEEEEvNS4_8identityENS4_23SM90_TMA_LOAD_MULTICASTES19_vS1A_EENS_8epilogue10collective6detail29Sm90TmaWarpSpecializedAdapterINS1E_15DefaultEpilogueISI_SJ_SJ_NS1D_6thread17LinearCombinationISI_Li1EffLNS1I_9ScaleType4KindE0ELNS_15FloatRoundStyleE2ESI_EENS1_15EpilogueDefaultEEEEEvvEEEEvNT_6ParamsE)
        /*0014*/ 	.word	0x00000000


	//----- nvinfo : EIATTR_MIN_STACK_SIZE
	.align		4
.L_14:
        /*0018*/ 	.byte	0x04, 0x12
        /*001a*/ 	.short	(.L_16 - .L_15)
	.align		4
.L_15:
        /*001c*/ 	.word	index@(_ZN7cutlass13device_kernelINS_4gemm6kernel13GemmUniversalIN4cute5tupleIJiiiiEEENS1_10collective13CollectiveMmaINS1_37MainloopSm90TmaGmmaWarpSpecializedFP8ILi3ENS5_IJNS4_1CILi2EEENSA_ILi1EEESC_EEENS1_35KernelTmaWarpSpecializedCooperativeEEENS5_IJNSA_ILi128EEESG_SG_EEENS_12float_e4m3_tENS5_IJlSC_lEEESI_SJ_NS4_8TiledMMAINS4_8MMA_AtomIJNS4_4SM904GMMA31MMA_64x128x32_F32E4M3E4M3_SS_TNILNSN_7ScaleInE1ELSP_1EEEEEENS4_6LayoutISD_NS5_IJSC_NSA_ILi0EEEST_EEEEENS5_IJNS4_10UnderscoreESW_SW_EEEEENS4_13SM90_TMA_LOADENS4_14ComposedLayoutINS4_7SwizzleILi3ELi4ELi3EEENS4_18smem_ptr_flag_bitsILi8EEENSS_INS5_IJNSA_ILi8EEESG_EEENS5_IJSG_SC_EEEEEEEvNS4_8identityENS4_23SM90_TMA_LOAD_MULTICASTES19_vS1A_EENS_8epilogue10collective6detail29Sm90TmaWarpSpecializedAdapterINS1E_15DefaultEpilogueISI_SJ_SJ_NS1D_6thread17LinearCombinationISI_Li1EffLNS1I_9ScaleType4KindE0ELNS_15FloatRoundStyleE2ESI_EENS1_15EpilogueDefaultEEEEEvvEEEEvNT_6ParamsE)
        /*0020*/ 	.word	0x00000000
.L_16:


//--------------------- .nv.compat                --------------------------
	.section	.nv.compat,"",@"SHT_CUDA_COMPAT_INFO"
	.align	4
        /*0000*/ 	.byte	0x02, 0x09, 0x01, 0x00, 0x02, 0x02, 0x04, 0x00, 0x02, 0x05, 0x05, 0x00, 0x03, 0x07, 0x01, 0x01
        /*0010*/ 	.byte	0x02, 0x03, 0x01, 0x00, 0x02, 0x06, 0x01, 0x00, 0x04, 0x0b, 0x08, 0x00, 0x00, 0x00, 0x00, 0x00
        /*0020*/ 	.byte	0x00, 0x00, 0x00, 0x00


//--------------------- .nv.info._ZN7cutlass13device_kernelINS_4gemm6kernel13GemmUniversalIN4cute5tupleIJiiiiEEENS1_10collective13CollectiveMmaINS1_37MainloopSm90TmaGmmaWarpSpecializedFP8ILi3ENS5_IJNS4_1CILi2EEENSA_ILi1EEESC_EEENS1_35KernelTmaWarpSpecializedCooperativeEEENS5_IJNSA_ILi128EEESG_SG_EEENS_12float_e4m3_tENS5_IJlSC_lEEESI_SJ_NS4_8TiledMMAINS4_8MMA_AtomIJNS4_4SM904GMMA31MMA_64x128x32_F32E4M3E4M3_SS_TNILNSN_7ScaleInE1ELSP_1EEEEEENS4_6LayoutISD_NS5_IJSC_NSA_ILi0EEEST_EEEEENS5_IJNS4_10UnderscoreESW_SW_EEEEENS4_13SM90_TMA_LOADENS4_14ComposedLayoutINS4_7SwizzleILi3ELi4ELi3EEENS4_18smem_ptr_flag_bitsILi8EEENSS_INS5_IJNSA_ILi8EEESG_EEENS5_IJSG_SC_EEEEEEEvNS4_8identityENS4_23SM90_TMA_LOAD_MULTICASTES19_vS1A_EENS_8epilogue10collective6detail29Sm90TmaWarpSpecializedAdapterINS1E_15DefaultEpilogueISI_SJ_SJ_NS1D_6thread17LinearCombinationISI_Li1EffLNS1I_9ScaleType4KindE0ELNS_15FloatRoundStyleE2ESI_EENS1_15EpilogueDefaultEEEEEvvEEEEvNT_6ParamsE --------------------------
	.section	.nv.info._ZN7cutlass13device_kernelINS_4gemm6kernel13GemmUniversalIN4cute5tupleIJiiiiEEENS1_10collective13CollectiveMmaINS1_37MainloopSm90TmaGmmaWarpSpecializedFP8ILi3ENS5_IJNS4_1CILi2EEENSA_ILi1EEESC_EEENS1_35KernelTmaWarpSpecializedCooperativeEEENS5_IJNSA_ILi128EEESG_SG_EEENS_12float_e4m3_tENS5_IJlSC_lEEESI_SJ_NS4_8TiledMMAINS4_8MMA_AtomIJNS4_4SM904GMMA31MMA_64x128x32_F32E4M3E4M3_SS_TNILNSN_7ScaleInE1ELSP_1EEEEEENS4_6LayoutISD_NS5_IJSC_NSA_ILi0EEEST_EEEEENS5_IJNS4_10UnderscoreESW_SW_EEEEENS4_13SM90_TMA_LOADENS4_14ComposedLayoutINS4_7SwizzleILi3ELi4ELi3EEENS4_18smem_ptr_flag_bitsILi8EEENSS_INS5_IJNSA_ILi8EEESG_EEENS5_IJSG_SC_EEEEEEEvNS4_8identityENS4_23SM90_TMA_LOAD_MULTICASTES19_vS1A_EENS_8epilogue10collective6detail29Sm90TmaWarpSpecializedAdapterINS1E_15DefaultEpilogueISI_SJ_SJ_NS1D_6thread17LinearCombinationISI_Li1EffLNS1I_9ScaleType4KindE0ELNS_15FloatRoundStyleE2ESI_EENS1_15EpilogueDefaultEEEEEvvEEEEvNT_6ParamsE,"",@"SHT_CUDA_INFO"
	.sectionflags	@""
	.align	4


	//----- nvinfo : EIATTR_CUDA_API_VERSION
	.align		4
        /*0000*/ 	.byte	0x04, 0x37
        /*0002*/ 	.short	(.L_18 - .L_17)
.L_17:
        /*0004*/ 	.word	0x00000082


	//----- nvinfo : EIATTR_KPARAM_INFO
	.align		4
.L_18:
        /*0008*/ 	.byte	0x04, 0x17
        /*000a*/ 	.short	(.L_20 - .L_19)
.L_19:
        /*000c*/ 	.word	0x00000000
        /*0010*/ 	.short	0x0000
        /*0012*/ 	.short	0x0070
        /*0014*/ 	.byte	0x00, 0xf0, 0x01, 0x10


	//----- nvinfo : EIATTR_SPARSE_MMA_MASK
	.align		4
.L_20:
        /*0018*/ 	.byte	0x03, 0x50
        /*001a*/ 	.short	0x0000


	//----- nvinfo : EIATTR_MAXREG_COUNT
	.align		4
        /*001c*/ 	.byte	0x03, 0x1b
        /*001e*/ 	.short	0x00a8


	//----- nvinfo : EIATTR_NUM_BARRIERS
	.align		4
        /*0020*/ 	.byte	0x02, 0x4c
        /*0022*/ 	.byte	0x01
	.zero		1


	//----- nvinfo : EIATTR_MERCURY_ISA_VERSION
	.align		4
        /*0024*/ 	.byte	0x03, 0x5f
        /*0026*/ 	.short	0x0101


	//----- nvinfo : EIATTR_INT_WARP_WIDE_INSTR_OFFSETS
	.align		4
        /*0028*/ 	.byte	0x04, 0x31
        /*002a*/ 	.short	(.L_22 - .L_21)


	//   ....[0]....
.L_21:
        /*002c*/ 	.word	0x00000480


	//   ....[1]....
        /*0030*/ 	.word	0x000004b0


	//   ....[2]....
        /*0034*/ 	.word	0x00000630


	//----- nvinfo : EIATTR_COOP_GROUP_MASK_REGIDS
	.align		4
.L_22:
        /*0038*/ 	.byte	0x04, 0x29
        /*003a*/ 	.short	(.L_24 - .L_23)


	//   ....[0]....
.L_23:
        /*003c*/ 	.word	0xffffffff


	//   ....[1]....
        /*0040*/ 	.word	0xffffffff


	//   ....[2]....
        /*0044*/ 	.word	0xffffffff


	//   ....[3]....
        /*0048*/ 	.word	0xffffffff


	//   ....[4]....
        /*004c*/ 	.word	0xffffffff


	//   ....[5]....
        /*0050*/ 	.word	0xffffffff


	//----- nvinfo : EIATTR_COOP_GROUP_INSTR_OFFSETS
	.align		4
.L_24:
        /*0054*/ 	.byte	0x04, 0x28
        /*0056*/ 	.short	(.L_26 - .L_25)


	//   ....[0]....
.L_25:
        /*0058*/ 	.word	0x00000060


	//   ....[1]....
        /*005c*/ 	.word	0x00000070


	//   ....[2]....
        /*0060*/ 	.word	0x00000130


	//   ....[3]....
        /*0064*/ 	.word	0x000002b0


	//   ....[4]....
        /*0068*/ 	.word	0x000007d0


	//   ....[5]....
        /*006c*/ 	.word	0x00001250


	//----- nvinfo : EIATTR_REG_RECONFIG
	.align		4
.L_26:
        /*0070*/ 	.byte	0x01, 0x54
	.zero		2


	//----- nvinfo : EIATTR_MBARRIER_INSTR_OFFSETS
	.align		4
        /*0074*/ 	.byte	0x04, 0x39
        /*0076*/ 	.short	(.L_28 - .L_27)


	//   ....[0]....
.L_27:
        /*0078*/ 	.word	0x00000230
        /*007c*/ 	.word	0x000000ff
        /*0080*/ 	.word	0x00000000
        /*0084*/ 	.short	0x0100
        /*0086*/ 	.byte	0x08
	.zero		1


	//   ....[1]....
        /*0088*/ 	.word	0x00000240
        /*008c*/ 	.word	0x000000ff
        /*0090*/ 	.word	0x00000018
        /*0094*/ 	.short	0x0100
        /*0096*/ 	.byte	0x08
	.zero		1


	//   ....[2]....
        /*0098*/ 	.word	0x00000250
        /*009c*/ 	.word	0x000000ff
        /*00a0*/ 	.word	0x00000008
        /*00a4*/ 	.short	0x0100
        /*00a6*/ 	.byte	0x08
	.zero		1


	//   ....[3]....
        /*00a8*/ 	.word	0x00000260
        /*00ac*/ 	.word	0x000000ff
        /*00b0*/ 	.word	0x00000020
        /*00b4*/ 	.short	0x0100
        /*00b6*/ 	.byte	0x08
	.zero		1


	//   ....[4]....
        /*00b8*/ 	.word	0x00000270
        /*00bc*/ 	.word	0x000000ff
        /*00c0*/ 	.word	0x00000010
        /*00c4*/ 	.short	0x0100
        /*00c6*/ 	.byte	0x08
	.zero		1


	//   ....[5]....
        /*00c8*/ 	.word	0x00000280
        /*00cc*/ 	.word	0x000000ff
        /*00d0*/ 	.word	0x00000028
        /*00d4*/ 	.short	0x0100
        /*00d6*/ 	.byte	0x08
	.zero		1


	//   ....[6]....
        /*00d8*/ 	.word	0x000006c0
        /*00dc*/ 	.word	0x000000ff
        /*00e0*/ 	.word	0x00000040
        /*00e4*/ 	.short	0x0100
        /*00e6*/ 	.byte	0x06
	.zero		1


	//   ....[7]....
        /*00e8*/ 	.word	0x00000760
        /*00ec*/ 	.word	0x000000ff
        /*00f0*/ 	.word	0x00000048
        /*00f4*/ 	.short	0x0100
        /*00f6*/ 	.byte	0x06
	.zero		1


	//   ....[8]....
        /*00f8*/ 	.word	0x00001780
        /*00fc*/ 	.word	0x000000ff
        /*0100*/ 	.word	0x00000000
        /*0104*/ 	.short	0x010a
        /*0106*/ 	.byte	0x06
	.zero		1


	//   ....[9]....
        /*0108*/ 	.word	0x000017c0
        /*010c*/ 	.word	0x000000ff
        /*0110*/ 	.word	0x00000000
        /*0114*/ 	.short	0x010a
        /*0116*/ 	.byte	0x06
	.zero		1


	//   ....[10]....
        /*0118*/ 	.word	0x000021b0
        /*011c*/ 	.word	0x000000ff
        /*0120*/ 	.word	0x00000000
        /*0124*/ 	.short	0x010a
        /*0126*/ 	.byte	0x0c
	.zero		1


	//   ....[11]....
        /*0128*/ 	.word	0x000021f0
        /*012c*/ 	.word	0x000000ff
        /*0130*/ 	.word	0x00000000
        /*0134*/ 	.short	0x010a
        /*0136*/ 	.byte	0x0c
	.zero		1


	//   ....[12]....
        /*0138*/ 	.word	0x000028e0
        /*013c*/ 	.word	0x0000008c
        /*0140*/ 	.word	0x00000000
        /*0144*/ 	.short	0x0101
        /*0146*/ 	.byte	0x3f
	.zero		1


	//   ....[13]....
        /*0148*/ 	.word	0x00002f80
        /*014c*/ 	.word	0x0000000c
        /*0150*/ 	.word	0x00000000
        /*0154*/ 	.short	0x0101
        /*0156*/ 	.byte	0x3f
	.zero		1


	//   ....[14]....
        /*0158*/ 	.word	0x00008870
        /*015c*/ 	.word	0x00000014
        /*0160*/ 	.word	0x00000018
        /*0164*/ 	.short	0x010a
        /*0166*/ 	.byte	0x3f
	.zero		1


	//   ....[15]....
        /*0168*/ 	.word	0x00008be0
        /*016c*/ 	.word	0x00000008
        /*0170*/ 	.word	0x00000048
        /*0174*/ 	.short	0x0101
        /*0176*/ 	.byte	0x3f
	.zero		1


	//   ....[16]....
        /*0178*/ 	.word	0x00009300
        /*017c*/ 	.word	0x00000004
        /*0180*/ 	.word	0x00000000
        /*0184*/ 	.short	0x010a
        /*0186*/ 	.byte	0x3f
	.zero		1


	//   ....[17]....
        /*0188*/ 	.word	0x00009380
        /*018c*/ 	.word	0x00000006
        /*0190*/ 	.word	0x00000000
        /*0194*/ 	.short	0x010a
        /*0196*/ 	.byte	0x3f
	.zero		1


	//   ....[18]....
        /*0198*/ 	.word	0x00009410
        /*019c*/ 	.word	0x00000003
        /*01a0*/ 	.word	0x00000000
        /*01a4*/ 	.short	0x010a
        /*01a6*/ 	.byte	0x3f
	.zero		1


	//   ....[19]....
        /*01a8*/ 	.word	0x00009480
        /*01ac*/ 	.word	0x0000000d
        /*01b0*/ 	.word	0x00000000
        /*01b4*/ 	.short	0x010a
        /*01b6*/ 	.byte	0x3f
	.zero		1


	//   ....[20]....
        /*01b8*/ 	.word	0x000094e0
        /*01bc*/ 	.word	0x00000091
        /*01c0*/ 	.word	0x00000000
        /*01c4*/ 	.short	0x010a
        /*01c6*/ 	.byte	0x3f
	.zero		1


	//   ....[21]....
        /*01c8*/ 	.word	0x000095b0
        /*01cc*/ 	.word	0x00000014
        /*01d0*/ 	.word	0x00000018
        /*01d4*/ 	.short	0x010a
        /*01d6*/ 	.byte	0x3f
	.zero		1


	//   ....[22]....
        /*01d8*/ 	.word	0x00009680
        /*01dc*/ 	.word	0x00000004
        /*01e0*/ 	.word	0x00000000
        /*01e4*/ 	.short	0x010a
        /*01e6*/ 	.byte	0x3f
	.zero		1


	//   ....[23]....
        /*01e8*/ 	.word	0x000096d0
        /*01ec*/ 	.word	0x00000006
        /*01f0*/ 	.word	0x00000000
        /*01f4*/ 	.short	0x010a
        /*01f6*/ 	.byte	0x3f
	.zero		1


	//----- nvinfo : EIATTR_NUM_MBARRIERS
	.align		4
.L_28:
        /*01f8*/ 	.byte	0x03, 0x38
        /*01fa*/ 	.short	0x0008


	//----- nvinfo : EIATTR_EXIT_INSTR_OFFSETS
	.align		4
        /*01fc*/ 	.byte	0x04, 0x1c
        /*01fe*/ 	.short	(.L_30 - .L_29)


	//   ....[0]....
.L_29:
        /*0200*/ 	.word	0x00000930


	//   ....[1]....
        /*0204*/ 	.word	0x00001120


	//   ....[2]....
        /*0208*/ 	.word	0x00007f90


	//   ....[3]....
        /*020c*/ 	.word	0x000084f0


	//   ....[4]....
        /*0210*/ 	.word	0x00009460


	//----- nvinfo : EIATTR_MAX_THREADS
	.align		4
.L_30:
        /*0214*/ 	.byte	0x04, 0x05
        /*0216*/ 	.short	(.L_32 - .L_31)
.L_31:
        /*0218*/ 	.word	0x00000180
        /*021c*/ 	.word	0x00000001
        /*0220*/ 	.word	0x00000001


	//----- nvinfo : EIATTR_CRS_STACK_SIZE
	.align		4
.L_32:
        /*0224*/ 	.byte	0x04, 0x1e
        /*0226*/ 	.short	(.L_34 - .L_33)
.L_33:
        /*0228*/ 	.word	0x00000000


	//----- nvinfo : EIATTR_CBANK_PARAM_SIZE
	.align		4
.L_34:
        /*022c*/ 	.byte	0x03, 0x19
        /*022e*/ 	.short	0x0470


	//----- nvinfo : EIATTR_PARAM_CBANK
	.align		4
        /*0230*/ 	.byte	0x04, 0x0a
        /*0232*/ 	.short	(.L_36 - .L_35)
	.align		4
.L_35:
        /*0234*/ 	.word	index@(.nv.constant0._ZN7cutlass13device_kernelINS_4gemm6kernel13GemmUniversalIN4cute5tupleIJiiiiEEENS1_10collective13CollectiveMmaINS1_37MainloopSm90TmaGmmaWarpSpecializedFP8ILi3ENS5_IJNS4_1CILi2EEENSA_ILi1EEESC_EEENS1_35KernelTmaWarpSpecializedCooperativeEEENS5_IJNSA_ILi128EEESG_SG_EEENS_12float_e4m3_tENS5_IJlSC_lEEESI_SJ_NS4_8TiledMMAINS4_8MMA_AtomIJNS4_4SM904GMMA31MMA_64x128x32_F32E4M3E4M3_SS_TNILNSN_7ScaleInE1ELSP_1EEEEEENS4_6LayoutISD_NS5_IJSC_NSA_ILi0EEEST_EEEEENS5_IJNS4_10UnderscoreESW_SW_EEEEENS4_13SM90_TMA_LOADENS4_14ComposedLayoutINS4_7SwizzleILi3ELi4ELi3EEENS4_18smem_ptr_flag_bitsILi8EEENSS_INS5_IJNSA_ILi8EEESG_EEENS5_IJSG_SC_EEEEEEEvNS4_8identityENS4_23SM90_TMA_LOAD_MULTICASTES19_vS1A_EENS_8epilogue10collective6detail29Sm90TmaWarpSpecializedAdapterINS1E_15DefaultEpilogueISI_SJ_SJ_NS1D_6thread17LinearCombinationISI_Li1EffLNS1I_9ScaleType4KindE0ELNS_15FloatRoundStyleE2ESI_EENS1_15EpilogueDefaultEEEEEvvEEEEvNT_6ParamsE)
        /*0238*/ 	.short	0x0210
        /*023a*/ 	.short	0x0470


	//----- nvinfo : EIATTR_SW_WAR
	.align		4
.L_36:
        /*023c*/ 	.byte	0x04, 0x36
        /*023e*/ 	.short	(.L_38 - .L_37)
.L_37:
        /*0240*/ 	.word	0x00000008
.L_38:


//--------------------- .nv.callgraph             --------------------------
	.section	.nv.callgraph,"",@"SHT_CUDA_CALLGRAPH"
	.align	4
	.sectionentsize	8
	.align		4
        /*0000*/ 	.word	0x00000000
	.align		4
        /*0004*/ 	.word	0xffffffff
	.align		4
        /*0008*/ 	.word	0x00000000
	.align		4
        /*000c*/ 	.word	0xfffffffe
	.align		4
        /*0010*/ 	.word	0x00000000
	.align		4
        /*0014*/ 	.word	0xfffffffd
	.align		4
        /*0018*/ 	.word	0x00000000
	.align		4
        /*001c*/ 	.word	0xfffffffc


//--------------------- .nv.constant4             --------------------------
	.section	.nv.constant4,"a",@progbits
	.align	8
	.align		8
.nv.constant4:
        /*0000*/ 	.dword	_ZN39_INTERNAL_e144bd78_4_k_cu_e13c3cfb_55144cuda3std3__45__cpo5beginE
	.align		8
        /*0008*/ 	.dword	_ZN39_INTERNAL_e144bd78_4_k_cu_e13c3cfb_55144cuda3std3__45__cpo3endE
	.align		8
        /*0010*/ 	.dword	_ZN39_INTERNAL_e144bd78_4_k_cu_e13c3cfb_55144cuda3std3__45__cpo6cbeginE
	.align		8
        /*0018*/ 	.dword	_ZN39_INTERNAL_e144bd78_4_k_cu_e13c3cfb_55144cuda3std3__45__cpo4cendE
	.align		8
        /*0020*/ 	.dword	_ZN39_INTERNAL_e144bd78_4_k_cu_e13c3cfb_55144cuda3std3__441_GLOBAL__N__e144bd78_4_k_cu_e13c3cfb_55146ignoreE
	.align		8
        /*0028*/ 	.dword	_ZN39_INTERNAL_e144bd78_4_k_cu_e13c3cfb_55144cuda3std3__419piecewise_constructE
	.align		8
        /*0030*/ 	.dword	_ZN39_INTERNAL_e144bd78_4_k_cu_e13c3cfb_55144cuda3std3__48in_placeE
	.align		8
        /*0038*/ 	.dword	_ZN39_INTERNAL_e144bd78_4_k_cu_e13c3cfb_55144cuda3std6ranges3__45__cpo4swapE
	.align		8
        /*0040*/ 	.dword	_ZN39_INTERNAL_e144bd78_4_k_cu_e13c3cfb_55144cuda3std6ranges3__45__cpo9iter_moveE
	.align		8
        /*0048*/ 	.dword	_ZN39_INTERNAL_e144bd78_4_k_cu_e13c3cfb_55144cute7productE
	.align		8
        /*0050*/ 	.dword	_ZN39_INTERNAL_e144bd78_4_k_cu_e13c3cfb_55144cute1_E


//--------------------- .text._ZN7cutlass13device_kernelINS_4gemm6kernel13GemmUniversalIN4cute5tupleIJiiiiEEENS1_10collective13CollectiveMmaINS1_37MainloopSm90TmaGmmaWarpSpecializedFP8ILi3ENS5_IJNS4_1CILi2EEENSA_ILi1EEESC_EEENS1_35KernelTmaWarpSpecializedCooperativeEEENS5_IJNSA_ILi128EEESG_SG_EEENS_12float_e4m3_tENS5_IJlSC_lEEESI_SJ_NS4_8TiledMMAINS4_8MMA_AtomIJNS4_4SM904GMMA31MMA_64x128x32_F32E4M3E4M3_SS_TNILNSN_7ScaleInE1ELSP_1EEEEEENS4_6LayoutISD_NS5_IJSC_NSA_ILi0EEEST_EEEEENS5_IJNS4_10UnderscoreESW_SW_EEEEENS4_13SM90_TMA_LOADENS4_14ComposedLayoutINS4_7SwizzleILi3ELi4ELi3EEENS4_18smem_ptr_flag_bitsILi8EEENSS_INS5_IJNSA_ILi8EEESG_EEENS5_IJSG_SC_EEEEEEEvNS4_8identityENS4_23SM90_TMA_LOAD_MULTICASTES19_vS1A_EENS_8epilogue10collective6detail29Sm90TmaWarpSpecializedAdapterINS1E_15DefaultEpilogueISI_SJ_SJ_NS1D_6thread17LinearCombinationISI_Li1EffLNS1I_9ScaleType4KindE0ELNS_15FloatRoundStyleE2ESI_EENS1_15EpilogueDefaultEEEEEvvEEEEvNT_6ParamsE --------------------------
	.section	.text._ZN7cutlass13device_kernelINS_4gemm6kernel13GemmUniversalIN4cute5tupleIJiiiiEEENS1_10collective13CollectiveMmaINS1_37MainloopSm90TmaGmmaWarpSpecializedFP8ILi3ENS5_IJNS4_1CILi2EEENSA_ILi1EEESC_EEENS1_35KernelTmaWarpSpecializedCooperativeEEENS5_IJNSA_ILi128EEESG_SG_EEENS_12float_e4m3_tENS5_IJlSC_lEEESI_SJ_NS4_8TiledMMAINS4_8MMA_AtomIJNS4_4SM904GMMA31MMA_64x128x32_F32E4M3E4M3_SS_TNILNSN_7ScaleInE1ELSP_1EEEEEENS4_6LayoutISD_NS5_IJSC_NSA_ILi0EEEST_EEEEENS5_IJNS4_10UnderscoreESW_SW_EEEEENS4_13SM90_TMA_LOADENS4_14ComposedLayoutINS4_7SwizzleILi3ELi4ELi3EEENS4_18smem_ptr_flag_bitsILi8EEENSS_INS5_IJNSA_ILi8EEESG_EEENS5_IJSG_SC_EEEEEEEvNS4_8identityENS4_23SM90_TMA_LOAD_MULTICASTES19_vS1A_EENS_8epilogue10collective6detail29Sm90TmaWarpSpecializedAdapterINS1E_15DefaultEpilogueISI_SJ_SJ_NS1D_6thread17LinearCombinationISI_Li1EffLNS1I_9ScaleType4KindE0ELNS_15FloatRoundStyleE2ESI_EENS1_15EpilogueDefaultEEEEEvvEEEEvNT_6ParamsE,"ax",@progbits
	.align	128
.text._ZN7cutlass13device_kernelINS_4gemm6kernel13GemmUniversalIN4cute5tupleIJiiiiEEENS1_10collective13CollectiveMmaINS1_37MainloopSm90TmaGmmaWarpSpecializedFP8ILi3ENS5_IJNS4_1CILi2EEENSA_ILi1EEESC_EEENS1_35KernelTmaWarpSpecializedCooperativeEEENS5_IJNSA_ILi128EEESG_SG_EEENS_12float_e4m3_tENS5_IJlSC_lEEESI_SJ_NS4_8TiledMMAINS4_8MMA_AtomIJNS4_4SM904GMMA31MMA_64x128x32_F32E4M3E4M3_SS_TNILNSN_7ScaleInE1ELSP_1EEEEEENS4_6LayoutISD_NS5_IJSC_NSA_ILi0EEEST_EEEEENS5_IJNS4_10UnderscoreESW_SW_EEEEENS4_13SM90_TMA_LOADENS4_14ComposedLayoutINS4_7SwizzleILi3ELi4ELi3EEENS4_18smem_ptr_flag_bitsILi8EEENSS_INS5_IJNSA_ILi8EEESG_EEENS5_IJSG_SC_EEEEEEEvNS4_8identityENS4_23SM90_TMA_LOAD_MULTICASTES19_vS1A_EENS_8epilogue10collective6detail29Sm90TmaWarpSpecializedAdapterINS1E_15DefaultEpilogueISI_SJ_SJ_NS1D_6thread17LinearCombinationISI_Li1EffLNS1I_9ScaleType4KindE0ELNS_15FloatRoundStyleE2ESI_EENS1_15EpilogueDefaultEEEEEvvEEEEvNT_6ParamsE:
        .type           _ZN7cutlass13device_kernelINS_4gemm6kernel13GemmUniversalIN4cute5tupleIJiiiiEEENS1_10collective13CollectiveMmaINS1_37MainloopSm90TmaGmmaWarpSpecializedFP8ILi3ENS5_IJNS4_1CILi2EEENSA_ILi1EEESC_EEENS1_35KernelTmaWarpSpecializedCooperativeEEENS5_IJNSA_ILi128EEESG_SG_EEENS_12float_e4m3_tENS5_IJlSC_lEEESI_SJ_NS4_8TiledMMAINS4_8MMA_AtomIJNS4_4SM904GMMA31MMA_64x128x32_F32E4M3E4M3_SS_TNILNSN_7ScaleInE1ELSP_1EEEEEENS4_6LayoutISD_NS5_IJSC_NSA_ILi0EEEST_EEEEENS5_IJNS4_10UnderscoreESW_SW_EEEEENS4_13SM90_TMA_LOADENS4_14ComposedLayoutINS4_7SwizzleILi3ELi4ELi3EEENS4_18smem_ptr_flag_bitsILi8EEENSS_INS5_IJNSA_ILi8EEESG_EEENS5_IJSG_SC_EEEEEEEvNS4_8identityENS4_23SM90_TMA_LOAD_MULTICASTES19_vS1A_EENS_8epilogue10collective6detail29Sm90TmaWarpSpecializedAdapterINS1E_15DefaultEpilogueISI_SJ_SJ_NS1D_6thread17LinearCombinationISI_Li1EffLNS1I_9ScaleType4KindE0ELNS_15FloatRoundStyleE2ESI_EENS1_15EpilogueDefaultEEEEEvvEEEEvNT_6ParamsE,@function
        .size           _ZN7cutlass13device_kernelINS_4gemm6kernel13GemmUniversalIN4cute5tupleIJiiiiEEENS1_10collective13CollectiveMmaINS1_37MainloopSm90TmaGmmaWarpSpecializedFP8ILi3ENS5_IJNS4_1CILi2EEENSA_ILi1EEESC_EEENS1_35KernelTmaWarpSpecializedCooperativeEEENS5_IJNSA_ILi128EEESG_SG_EEENS_12float_e4m3_tENS5_IJlSC_lEEESI_SJ_NS4_8TiledMMAINS4_8MMA_AtomIJNS4_4SM904GMMA31MMA_64x128x32_F32E4M3E4M3_SS_TNILNSN_7ScaleInE1ELSP_1EEEEEENS4_6LayoutISD_NS5_IJSC_NSA_ILi0EEEST_EEEEENS5_IJNS4_10UnderscoreESW_SW_EEEEENS4_13SM90_TMA_LOADENS4_14ComposedLayoutINS4_7SwizzleILi3ELi4ELi3EEENS4_18smem_ptr_flag_bitsILi8EEENSS_INS5_IJNSA_ILi8EEESG_EEENS5_IJSG_SC_EEEEEEEvNS4_8identityENS4_23SM90_TMA_LOAD_MULTICASTES19_vS1A_EENS_8epilogue10collective6detail29Sm90TmaWarpSpecializedAdapterINS1E_15DefaultEpilogueISI_SJ_SJ_NS1D_6thread17LinearCombinationISI_Li1EffLNS1I_9ScaleType4KindE0ELNS_15FloatRoundStyleE2ESI_EENS1_15EpilogueDefaultEEEEEvvEEEEvNT_6ParamsE,(.L_x_204 - _ZN7cutlass13device_kernelINS_4gemm6kernel13GemmUniversalIN4cute5tupleIJiiiiEEENS1_10collective13CollectiveMmaINS1_37MainloopSm90TmaGmmaWarpSpecializedFP8ILi3ENS5_IJNS4_1CILi2EEENSA_ILi1EEESC_EEENS1_35KernelTmaWarpSpecializedCooperativeEEENS5_IJNSA_ILi128EEESG_SG_EEENS_12float_e4m3_tENS5_IJlSC_lEEESI_SJ_NS4_8TiledMMAINS4_8MMA_AtomIJNS4_4SM904GMMA31MMA_64x128x32_F32E4M3E4M3_SS_TNILNSN_7ScaleInE1ELSP_1EEEEEENS4_6LayoutISD_NS5_IJSC_NSA_ILi0EEEST_EEEEENS5_IJNS4_10UnderscoreESW_SW_EEEEENS4_13SM90_TMA_LOADENS4_14ComposedLayoutINS4_7SwizzleILi3ELi4ELi3EEENS4_18smem_ptr_flag_bitsILi8EEENSS_INS5_IJNSA_ILi8EEESG_EEENS5_IJSG_SC_EEEEEEEvNS4_8identityENS4_23SM90_TMA_LOAD_MULTICASTES19_vS1A_EENS_8epilogue10collective6detail29Sm90TmaWarpSpecializedAdapterINS1E_15DefaultEpilogueISI_SJ_SJ_NS1D_6thread17LinearCombinationISI_Li1EffLNS1I_9ScaleType4KindE0ELNS_15FloatRoundStyleE2ESI_EENS1_15EpilogueDefaultEEEEEvvEEEEvNT_6ParamsE)
        .other          _ZN7cutlass13device_kernelINS_4gemm6kernel13GemmUniversalIN4cute5tupleIJiiiiEEENS1_10collective13CollectiveMmaINS1_37MainloopSm90TmaGmmaWarpSpecializedFP8ILi3ENS5_IJNS4_1CILi2EEENSA_ILi1EEESC_EEENS1_35KernelTmaWarpSpecializedCooperativeEEENS5_IJNSA_ILi128EEESG_SG_EEENS_12float_e4m3_tENS5_IJlSC_lEEESI_SJ_NS4_8TiledMMAINS4_8MMA_AtomIJNS4_4SM904GMMA31MMA_64x128x32_F32E4M3E4M3_SS_TNILNSN_7ScaleInE1ELSP_1EEEEEENS4_6LayoutISD_NS5_IJSC_NSA_ILi0EEEST_EEEEENS5_IJNS4_10UnderscoreESW_SW_EEEEENS4_13SM90_TMA_LOADENS4_14ComposedLayoutINS4_7SwizzleILi3ELi4ELi3EEENS4_18smem_ptr_flag_bitsILi8EEENSS_INS5_IJNSA_ILi8EEESG_EEENS5_IJSG_SC_EEEEEEEvNS4_8identityENS4_23SM90_TMA_LOAD_MULTICASTES19_vS1A_EENS_8epilogue10collective6detail29Sm90TmaWarpSpecializedAdapterINS1E_15DefaultEpilogueISI_SJ_SJ_NS1D_6thread17LinearCombinationISI_Li1EffLNS1I_9ScaleType4KindE0ELNS_15FloatRoundStyleE2ESI_EENS1_15EpilogueDefaultEEEEEvvEEEEvNT_6ParamsE,@"STO_CUDA_ENTRY STV_DEFAULT"
_ZN7cutlass13device_kernelINS_4gemm6kernel13GemmUniversalIN4cute5tupleIJiiiiEEENS1_10collective13CollectiveMmaINS1_37MainloopSm90TmaGmmaWarpSpecializedFP8ILi3ENS5_IJNS4_1CILi2EEENSA_ILi1EEESC_EEENS1_35KernelTmaWarpSpecializedCooperativeEEENS5_IJNSA_ILi128EEESG_SG_EEENS_12float_e4m3_tENS5_IJlSC_lEEESI_SJ_NS4_8TiledMMAINS4_8MMA_AtomIJNS4_4SM904GMMA31MMA_64x128x32_F32E4M3E4M3_SS_TNILNSN_7ScaleInE1ELSP_1EEEEEENS4_6LayoutISD_NS5_IJSC_NSA_ILi0EEEST_EEEEENS5_IJNS4_10UnderscoreESW_SW_EEEEENS4_13SM90_TMA_LOADENS4_14ComposedLayoutINS4_7SwizzleILi3ELi4ELi3EEENS4_18smem_ptr_flag_bitsILi8EEENSS_INS5_IJNSA_ILi8EEESG_EEENS5_IJSG_SC_EEEEEEEvNS4_8identityENS4_23SM90_TMA_LOAD_MULTICASTES19_vS1A_EENS_8epilogue10collective6detail29Sm90TmaWarpSpecializedAdapterINS1E_15DefaultEpilogueISI_SJ_SJ_NS1D_6thread17LinearCombinationISI_Li1EffLNS1I_9ScaleType4KindE0ELNS_15FloatRoundStyleE2ESI_EENS1_15EpilogueDefaultEEEEEvvEEEEvNT_6ParamsE:
[----:B------:R-:W-:Y:S01]  /*0000*/  LDC R1, c[0x0][0x28] ;  /* 0x00000a00ff017b82 */ /* 0x000fe20000000800 */
[----:B------:R-:W0:Y:S01]  /*0010*/  S2R R0, SR_TID.X ;  /* 0x0000000000007919 */ /* 0x000e220000002100 */
[----:B------:R-:W-:Y:S01]  /*0020*/  ELECT P0, URZ, PT ;  /* 0x00000000003f782f */ /* 0x000fe20003800000 */
[----:B------:R-:W-:Y:S01]  /*0030*/  BSSY B0, `(.L_x_0) ;  /* 0x000000f000007945 */ /* 0x000fe20003800000 */
[--C-:B0-----:R-:W-:Y:S02]  /*0040*/  SHF.R.U32.HI R2, RZ, 0x5, R0.reuse ;  /* 0x00000005ff027819 */ /* 0x101fe40000011600 */
[----:B------:R-:W-:-:S03]  /*0050*/  SHF.R.U32.HI R3, RZ, 0x7, R0 ;  /* 0x00000007ff037819 */ /* 0x000fc60000011600 */
[----:B------:R-:W0:Y:S04]  /*0060*/  SHFL.IDX PT, R7, R2, RZ, 0x1f ;  /* 0x00001fff02077589 */ /* 0x000e2800000e0000 */
[----:B------:R-:W1:Y:S01]  /*0070*/  SHFL.IDX PT, R3, R3, RZ, 0x1f ;  /* 0x00001fff03037589 */ /* 0x000e6200000e0000 */
[----:B0-----:R-:W-:-:S13]  /*0080*/  ISETP.NE.OR P0, PT, R7, RZ, !P0 ;  /* 0x000000ff0700720c */ /* 0x001fda0004705670 */
[----:B-1----:R-:W-:Y:S05]  /*0090*/  @P0 BRA `(.L_x_1) ;  /* 0x0000000000200947 */ /* 0x002fea0003800000 */
[----:B------:R-:W-:Y:S02]  /*00a0*/  ULDC.64 UR4, c[0x0][0x198] ;  /* 0x0000660000047ab9 */ /* 0x000fe40000000a00 */
[----:B------:R-:W-:Y:S02]  /*00b0*/  UIADD3 UR6, UP0, UR4, 0xf0, URZ ;  /* 0x000000f004067890 */ /* 0x000fe4000ff1e03f */
[----:B------:R-:W-:Y:S02]  /*00c0*/  UIADD3 UR4, UP1, UR4, 0x1f0, URZ ;  /* 0x000001f004047890 */ /* 0x000fe4000ff3e03f */
[----:B------:R-:W-:Y:S02]  /*00d0*/  UIADD3.X UR7, URZ, UR5, URZ, UP0, !UPT ;  /* 0x000000053f077290 */ /* 0x000fe400087fe43f */
[----:B------:R-:W-:-:S07]  /*00e0*/  UIADD3.X UR5, URZ, UR5, URZ, UP1, !UPT ;  /* 0x000000053f057290 */ /* 0x000fce0008ffe43f */
[----:B------:R0:W-:Y:S02]  /*00f0*/  UTMACCTL.PF [UR6] ;  /* 0x00000000060079b9 */ /* 0x0001e40008040000 */
[----:B------:R0:W-:Y:S02]  /*0100*/  UTMACCTL.PF [UR4] ;  /* 0x00000000040079b9 */ /* 0x0001e40008040000 */
[----:B0-----:R-:W-:Y:S01]  /*0110*/  NOP ;  /* 0x0000000000007918 */ /* 0x001fe20000000000 */
.L_x_1:
[----:B------:R-:W-:Y:S05]  /*0120*/  BSYNC B0 ;  /* 0x0000000000007941 */ /* 0x000fea0003800000 */
.L_x_0:
[----:B------:R-:W0:Y:S02]  /*0130*/  SHFL.IDX PT, R4, R2, RZ, 0x1f ;  /* 0x00001fff02047589 */ /* 0x000e2400000e0000 */
[----:B0-----:R-:W-:-:S13]  /*0140*/  ISETP.NE.AND P0, PT, R4, RZ, PT ;  /* 0x000000ff0400720c */ /* 0x001fda0003f05270 */
[----:B------:R-:W-:Y:S05]  /*0150*/  @P0 BRA `(.L_x_2) ;  /* 0x0000000000500947 */ /* 0x000fea0003800000 */
[----:B------:R-:W0:Y:S01]  /*0160*/  S2UR UR8, SR_CgaCtaId ;  /* 0x00000000000879c3 */ /* 0x000e220000008800 */
[----:B------:R-:W-:Y:S01]  /*0170*/  UMOV UR4, 0x400 ;  /* 0x0000040000047882 */ /* 0x000fe20000000000 */
[----:B------:R-:W-:Y:S01]  /*0180*/  UMOV UR5, 0x1 ;  /* 0x0000000100057882 */ /* 0x000fe20000000000 */
[----:B------:R-:W-:Y:S01]  /*0190*/  UMOV UR6, 0x4 ;  /* 0x0000000400067882 */ /* 0x000fe20000000000 */
[----:B------:R-:W-:Y:S01]  /*01a0*/  ELECT P0, URZ, PT ;  /* 0x00000000003f782f */ /* 0x000fe20003800000 */
[----:B------:R-:W-:-:S04]  /*01b0*/  UIADD3 UR6, -UR6, 0x100000, URZ ;  /* 0x0010000006067890 */ /* 0x000fc8000fffe13f */
[----:B------:R-:W-:Y:S02]  /*01c0*/  USHF.L.U32 UR7, UR6, 0xb, URZ ;  /* 0x0000000b06077899 */ /* 0x000fe4000800063f */
[----:B------:R-:W-:Y:S02]  /*01d0*/  USHF.L.U32 UR6, UR6, 0x1, URZ ;  /* 0x0000000106067899 */ /* 0x000fe4000800063f */
[----:B0-----:R-:W-:Y:S02]  /*01e0*/  ULEA UR8, UR8, UR4, 0x18 ;  /* 0x0000000408087291 */ /* 0x001fe4000f8ec03f */
[----:B------:R-:W-:-:S04]  /*01f0*/  UIADD3 UR4, -UR5, 0x100000, URZ ;  /* 0x0010000005047890 */ /* 0x000fc8000fffe13f */
[----:B------:R-:W-:Y:S02]  /*0200*/  USHF.L.U32 UR5, UR4, 0xb, URZ ;  /* 0x0000000b04057899 */ /* 0x000fe4000800063f */
[----:B------:R-:W-:Y:S01]  /*0210*/  USHF.L.U32 UR4, UR4, 0x1, URZ ;  /* 0x0000000104047899 */ /* 0x000fe2000800063f */
[----:B------:R-:W0:Y:S11]  /*0220*/  FENCE.VIEW.ASYNC.S ;  /* 0x00000000000073c6 */ /* 0x000e360000000000 */
[----:B0-----:R0:W1:Y:S01]  /*0230*/  SYNCS.EXCH.64 URZ, [UR8], UR4 ;  /* 0x00000004083f75b2 */ /* 0x0010620008000100 */
[----:B------:R0:W2:Y:S01]  /*0240*/  SYNCS.EXCH.64 URZ, [UR8+0x18], UR6 ;  /* 0x00001806083f75b2 */ /* 0x0000a20008000100 */
[----:B------:R0:W3:Y:S01]  /*0250*/  SYNCS.EXCH.64 URZ, [UR8+0x8], UR4 ;  /* 0x00000804083f75b2 */ /* 0x0000e20008000100 */
[----:B------:R0:W4:Y:S01]  /*0260*/  SYNCS.EXCH.64 URZ, [UR8+0x20], UR6 ;  /* 0x00002006083f75b2 */ /* 0x0001220008000100 */
[----:B------:R0:W0:Y:S01]  /*0270*/  SYNCS.EXCH.64 URZ, [UR8+0x10], UR4 ;  /* 0x00001004083f75b2 */ /* 0x0000220008000100 */
[----:B------:R0:W0:Y:S01]  /*0280*/  SYNCS.EXCH.64 URZ, [UR8+0x28], UR6 ;  /* 0x00002806083f75b2 */ /* 0x0000220008000100 */
[----:B------:R-:W-:Y:S01]  /*0290*/  NOP ;  /* 0x0000000000007918 */ /* 0x000fe20000000000 */
.L_x_2:
[----:B------:R-:W-:Y:S01]  /*02a0*/  SHF.R.S32.HI R5, RZ, 0x1f, R0 ;  /* 0x0000001fff057819 */ /* 0x000fe20000011400 */
[----:B------:R-:W5:Y:S01]  /*02b0*/  SHFL.IDX PT, R2, R2, RZ, 0x1f ;  /* 0x00001fff02027589 */ /* 0x000f6200000e0000 */
[----:B0-----:R-:W0:Y:S01]  /*02c0*/  S2UR UR8, SR_CTAID.X ;  /* 0x00000000000879c3 */ /* 0x001e220000002500 */
[----:B------:R-:W-:Y:S02]  /*02d0*/  ELECT P0, URZ, PT ;  /* 0x00000000003f782f */ /* 0x000fe40003800000 */
[----:B------:R-:W-:Y:S01]  /*02e0*/  LEA.HI R5, R5, R0, RZ, 0x7 ;  /* 0x0000000005057211 */ /* 0x000fe200078f38ff */
[----:B------:R-:W1:Y:S01]  /*02f0*/  S2R R8, SR_CTAID.Y ;  /* 0x0000000000087919 */ /* 0x000e620000002600 */
[----:B------:R-:W-:Y:S01]  /*0300*/  SHF.R.S32.HI R11, RZ, 0x1f, R4 ;  /* 0x0000001fff0b7819 */ /* 0x000fe20000011404 */
[----:B------:R-:W-:Y:S01]  /*0310*/  ULDC UR4, c[0x0][0x150] ;  /* 0x0000540000047ab9 */ /* 0x000fe20000000800 */
[----:B------:R-:W-:Y:S01]  /*0320*/  LOP3.LUT R5, R5, 0xffffff80, RZ, 0xc0, !PT ;  /* 0xffffff8005057812 */ /* 0x000fe200078ec0ff */
[----:B------:R-:W-:Y:S01]  /*0330*/  VIADD R16, R3, 0xffffffff ;  /* 0xffffffff03107836 */ /* 0x000fe20000000000 */
[----:B------:R-:W-:Y:S01]  /*0340*/  LEA.HI R11, R11, R4, RZ, 0x2 ;  /* 0x000000040b0b7211 */ /* 0x000fe200078f10ff */
[----:B------:R-:W2:Y:S01]  /*0350*/  LDC R12, c[0x0][0x144] ;  /* 0x00005100ff0c7b82 */ /* 0x000ea20000000800 */
[----:B------:R-:W-:Y:S01]  /*0360*/  NOP ;  /* 0x0000000000007918 */ /* 0x000fe20000000000 */
[----:B------:R-:W-:Y:S01]  /*0370*/  IMAD.IADD R6, R0, 0x1, -R5 ;  /* 0x0000000100067824 */ /* 0x000fe200078e0a05 */
[----:B------:R-:W-:Y:S01]  /*0380*/  LOP3.LUT R11, R11, 0x3ffffffc, RZ, 0xc0, !PT ;  /* 0x3ffffffc0b0b7812 */ /* 0x000fe200078ec0ff */
[----:B------:R-:W-:Y:S01]  /*0390*/  NOP ;  /* 0x0000000000007918 */ /* 0x000fe20000000000 */
[----:B------:R-:W-:-:S02]  /*03a0*/  ISETP.NE.AND P4, PT, R3, RZ, PT ;  /* 0x000000ff0300720c */ /* 0x000fc40003f85270 */
[----:B------:R-:W-:Y:S01]  /*03b0*/  SHF.R.S32.HI R5, RZ, 0x1f, R6 ;  /* 0x0000001fff057819 */ /* 0x000fe20000011406 */
[----:B------:R-:W-:Y:S01]  /*03c0*/  IMAD.IADD R4, R4, 0x1, -R11 ;  /* 0x0000000104047824 */ /* 0x000fe200078e0a0b */
[----:B------:R-:W3:Y:S01]  /*03d0*/  LDC R14, c[0x0][0x140] ;  /* 0x00005000ff0e7b82 */ /* 0x000ee20000000800 */
[----:B------:R-:W-:Y:S02]  /*03e0*/  ISETP.GE.U32.AND P6, PT, R16, 0x2, PT ;  /* 0x000000021000780c */ /* 0x000fe40003fc6070 */
[----:B------:R-:W-:Y:S02]  /*03f0*/  LEA.HI R5, R5, R6, RZ, 0x3 ;  /* 0x0000000605057211 */ /* 0x000fe400078f18ff */
[----:B-----5:R-:W-:Y:S02]  /*0400*/  ISETP.NE.OR P0, PT, R2, RZ, !P0 ;  /* 0x000000ff0200720c */ /* 0x020fe40004705670 */
[--C-:B------:R-:W-:Y:S01]  /*0410*/  SHF.R.S32.HI R2, RZ, 0x3, R5.reuse ;  /* 0x00000003ff027819 */ /* 0x100fe20000011405 */
[----:B------:R-:W5:Y:S01]  /*0420*/  LDC R13, c[0x0][0x148] ;  /* 0x00005200ff0d7b82 */ /* 0x000f620000000800 */
[----:B------:R-:W-:-:S02]  /*0430*/  SHF.R.S32.HI R5, RZ, 0x1f, R5 ;  /* 0x0000001fff057819 */ /* 0x000fc40000011405 */
[----:B0-----:R-:W-:Y:S02]  /*0440*/  I2FP.F32.U32 R10, UR8 ;  /* 0x00000008000a7c45 */ /* 0x001fe40008201000 */
[----:B------:R-:W-:-:S03]  /*0450*/  LEA.HI R5, R5, R2, RZ, 0x2 ;  /* 0x0000000205057211 */ /* 0x000fc600078f10ff */
[----:B------:R-:W-:Y:S01]  /*0460*/  FMUL R10, R10, UR4 ;  /* 0x000000040a0a7c20 */ /* 0x000fe20008400000 */
[----:B------:R-:W-:Y:S01]  /*0470*/  LOP3.LUT R5, R5, 0xfffffffc, RZ, 0xc0, !PT ;  /* 0xfffffffc05057812 */ /* 0x000fe200078ec0ff */
[----:B------:R-:W-:Y:S01]  /*0480*/  VOTEU.ALL UP0, P0 ;  /* 0x00000000003f7886 */ /* 0x000fe20000000000 */
[----:B-1----:R-:W-:Y:S01]  /*0490*/  I2FP.F32.U32 R11, R8 ;  /* 0x00000008000b7245 */ /* 0x002fe20000201000 */
[----:B------:R-:W-:Y:S01]  /*04a0*/  ULDC UR4, c[0x0][0x154] ;  /* 0x0000550000047ab9 */ /* 0x000fe20000000800 */
[----:B------:R-:W-:Y:S01]  /*04b0*/  VOTEU.ALL UP1, P0 ;  /* 0x00000000003f7886 */ /* 0x000fe20000020000 */
[----:B------:R-:W0:Y:S01]  /*04c0*/  F2I.U32.TRUNC.NTZ R10, R10 ;  /* 0x0000000a000a7305 */ /* 0x000e22000020f000 */
[----:B------:R-:W-:Y:S01]  /*04d0*/  IMAD.IADD R5, R2, 0x1, -R5 ;  /* 0x0000000102057824 */ /* 0x000fe200078e0a05 */
[----:B------:R-:W1:Y:S01]  /*04e0*/  @!UP0 S2UR UR7, SR_CgaCtaId ;  /* 0x00000000000789c3 */ /* 0x000e620000008800 */
[----:B------:R-:W-:Y:S01]  /*04f0*/  @!UP0 UMOV UR6, 0x400 ;  /* 0x0000040000068882 */ /* 0x000fe20000000000 */
[----:B---3--:R-:W-:Y:S01]  /*0500*/  ISETP.EQ.U32.AND P3, PT, R14, 0x1, PT ;  /* 0x000000010e00780c */ /* 0x008fe20003f62070 */
[----:B------:R-:W-:-:S05]  /*0510*/  IMAD R5, R4, 0x4, R5 ;  /* 0x0000000404057824 */ /* 0x000fca00078e0205 */
[----:B------:R-:W-:-:S04]  /*0520*/  LEA.HI R2, R5, R5, RZ, 0x1 ;  /* 0x0000000505027211 */ /* 0x000fc800078f08ff */
[----:B------:R-:W-:Y:S01]  /*0530*/  LOP3.LUT R4, R2, 0xfffffffe, RZ, 0xc0, !PT ;  /* 0xfffffffe02047812 */ /* 0x000fe200078ec0ff */
[----:B0-----:R-:W-:Y:S02]  /*0540*/  IMAD.MOV R15, RZ, RZ, -R10 ;  /* 0x000000ffff0f7224 */ /* 0x001fe400078e0a0a */
[----:B------:R-:W-:Y:S01]  /*0550*/  FMUL R10, R11, UR4 ;  /* 0x000000040b0a7c20 */ /* 0x000fe20008400000 */
[----:B------:R-:W-:Y:S01]  /*0560*/  SHF.R.S32.HI R2, RZ, 0x1f, R7 ;  /* 0x0000001fff027819 */ /* 0x000fe20000011407 */
[----:B------:R-:W-:Y:S01]  /*0570*/  UMOV UR4, 0x20 ;  /* 0x0000002000047882 */ /* 0x000fe20000000000 */
[----:B--2---:R-:W-:Y:S01]  /*0580*/  IMAD R12, R12, R15, UR8 ;  /* 0x000000080c0c7e24 */ /* 0x004fe2000f8e020f */
[----:B------:R-:W-:-:S04]  /*0590*/  @!UP0 UIADD3 UR4, -UR4, 0x100000, URZ ;  /* 0x0010000004048890 */ /* 0x000fc8000fffe13f */
[----:B------:R-:W-:Y:S02]  /*05a0*/  @!UP0 USHF.L.U32 UR5, UR4, 0xb, URZ ;  /* 0x0000000b04058899 */ /* 0x000fe4000800063f */
[----:B------:R-:W-:Y:S01]  /*05b0*/  @!UP0 USHF.L.U32 UR4, UR4, 0x1, URZ ;  /* 0x0000000104048899 */ /* 0x000fe2000800063f */
[C---:B------:R-:W-:Y:S01]  /*05c0*/  IMAD.IADD R11, R5.reuse, 0x1, -R4 ;  /* 0x00000001050b7824 */ /* 0x040fe200078e0a04 */
[----:B------:R-:W0:Y:S01]  /*05d0*/  F2I.U32.TRUNC.NTZ R10, R10 ;  /* 0x0000000a000a7305 */ /* 0x000e22000020f000 */
[----:B------:R-:W-:Y:S01]  /*05e0*/  LEA.HI R2, R2, R7, RZ, 0x2 ;  /* 0x0000000702027211 */ /* 0x000fe200078f10ff */
[----:B------:R-:W-:Y:S02]  /*05f0*/  IMAD.SHL.U32 R4, R5, 0x4, RZ ;  /* 0x0000000405047824 */ /* 0x000fe400078e00ff */
[----:B------:R-:W-:Y:S01]  /*0600*/  ISETP.NE.AND P2, PT, R11, R12, PT ;  /* 0x0000000c0b00720c */ /* 0x000fe20003f45270 */
[----:B-1----:R-:W-:Y:S01]  /*0610*/  @!UP0 ULEA UR6, UR7, UR6, 0x18 ;  /* 0x0000000607068291 */ /* 0x002fe2000f8ec03f */
[----:B------:R-:W-:Y:S01]  /*0620*/  LOP3.LUT R2, R2, 0xfffffffc, RZ, 0xc0, !PT ;  /* 0xfffffffc02027812 */ /* 0x000fe200078ec0ff */
[----:B------:R-:W-:Y:S01]  /*0630*/  VOTEU.ALL UP0, P0 ;  /* 0x00000000003f7886 */ /* 0x000fe20000000000 */
[----:B------:R-:W-:-:S02]  /*0640*/  LOP3.LUT R5, R5, 0xc, R4, 0x78, !PT ;  /* 0x0000000c05057812 */ /* 0x000fc400078e7804 */
[----:B------:R-:W-:Y:S01]  /*0650*/  LOP3.LUT P0, RZ, R6, 0x7, RZ, 0xc0, !PT ;  /* 0x0000000706ff7812 */ /* 0x000fe2000780c0ff */
[----:B------:R-:W-:Y:S02]  /*0660*/  IMAD.IADD R7, R7, 0x1, -R2 ;  /* 0x0000000107077824 */ /* 0x000fe400078e0a02 */
[----:B------:R-:W-:Y:S01]  /*0670*/  IMAD.MOV.U32 R6, RZ, RZ, 0x1 ;  /* 0x00000001ff067424 */ /* 0x000fe200078e00ff */
[----:B------:R-:W-:Y:S01]  /*0680*/  ISETP.LT.U32.AND P0, PT, R5, 0x2, !P0 ;  /* 0x000000020500780c */ /* 0x000fe20004701070 */
[----:B0-----:R-:W-:Y:S01]  /*0690*/  IMAD.MOV R20, RZ, RZ, -R10 ;  /* 0x000000ffff147224 */ /* 0x001fe200078e0a0a */
[----:B------:R-:W-:Y:S01]  /*06a0*/  ISETP.NE.AND P1, PT, R7, 0x3, PT ;  /* 0x000000030700780c */ /* 0x000fe20003f25270 */
[----:B------:R-:W0:Y:S02]  /*06b0*/  FENCE.VIEW.ASYNC.S ;  /* 0x00000000000073c6 */ /* 0x000e240000000000 */
[----:B0-----:R0:W1:Y:S01]  /*06c0*/  @!UP0 SYNCS.EXCH.64 URZ, [UR6+0x40], UR4 ;  /* 0x00004004063f85b2 */ /* 0x0010620008000100 */
[----:B------:R-:W-:Y:S01]  /*06d0*/  @P2 LEA.HI R2, R5, R5, RZ, 0x1 ;  /* 0x0000000505022211 */ /* 0x000fe200078f08ff */
[----:B-----5:R-:W-:Y:S01]  /*06e0*/  IMAD R11, R13, R20, R8 ;  /* 0x000000140d0b7224 */ /* 0x020fe200078e0208 */
[----:B------:R-:W-:-:S02]  /*06f0*/  ISETP.EQ.OR P1, PT, R7, RZ, !P1 ;  /* 0x000000ff0700720c */ /* 0x000fc40004f22670 */
[----:B------:R-:W-:Y:S02]  /*0700*/  @P2 SHF.R.S32.HI R2, RZ, 0x1, R2 ;  /* 0x00000001ff022819 */ /* 0x000fe40000011402 */
[----:B------:R-:W-:Y:S02]  /*0710*/  ISETP.EQ.AND P1, PT, R3, RZ, P1 ;  /* 0x000000ff0300720c */ /* 0x000fe40000f22270 */
[----:B------:R-:W-:Y:S02]  /*0720*/  @P2 ISETP.NE.AND P5, PT, R2, R11, PT ;  /* 0x0000000b0200220c */ /* 0x000fe40003fa5270 */
[----:B------:R-:W-:Y:S02]  /*0730*/  SEL R3, RZ, 0x1, !P0 ;  /* 0x00000001ff037807 */ /* 0x000fe40004000000 */
[----:B------:R-:W-:Y:S02]  /*0740*/  @P2 SEL R6, RZ, 0x1, P5 ;  /* 0x00000001ff062807 */ /* 0x000fe40002800000 */
[----:B------:R-:W-:Y:S01]  /*0750*/  SEL R4, RZ, 0x1, !P1 ;  /* 0x00000001ff047807 */ /* 0x000fe20004800000 */
[----:B------:R0:W2:Y:S01]  /*0760*/  @!UP1 SYNCS.EXCH.64 URZ, [UR6+0x48], UR4 ;  /* 0x00004804063f95b2 */ /* 0x0000a20008000100 */
[----:B------:R-:W-:Y:S01]  /*0770*/  LOP3.LUT R6, R6, R3, RZ, 0xc0, !PT ;  /* 0x0000000306067212 */ /* 0x000fe200078ec0ff */
[----:B------:R-:W-:Y:S01]  /*0780*/  NOP ;  /* 0x0000000000007918 */ /* 0x000fe20000000000 */
[----:B------:R-:W-:Y:S01]  /*0790*/  SEL R4, R4, 0x2, P6 ;  /* 0x0000000204047807 */ /* 0x000fe20003000000 */
[----:B------:R-:W-:Y:S06]  /*07a0*/  @!P3 BRA `(.L_x_3) ;  /* 0x000000000008b947 */ /* 0x000fec0003800000 */
[----:B-12-4-:R-:W-:Y:S01]  /*07b0*/  UCGABAR_ARV ;  /* 0x00000000000079c7 */ /* 0x016fe20008000000 */
[----:B------:R-:W-:Y:S05]  /*07c0*/  BRA `(.L_x_4) ;  /* 0x0000000000047947 */ /* 0x000fea0003800000 */
.L_x_3:
[----:B-12-4-:R-:W-:Y:S01]  /*07d0*/  NOP ;  /* 0x0000000000007918 */ /* 0x016fe20000000000 */
.L_x_4:
[----:B------:R-:W1:Y:S01]  /*07e0*/  LDC R2, c[0x0][0x65c] ;  /* 0x00019700ff027b82 */ /* 0x000e620000000800 */
[----:B------:R-:W-:Y:S01]  /*07f0*/  IMAD.MOV.U32 R3, RZ, RZ, RZ ;  /* 0x000000ffff037224 */ /* 0x000fe200078e00ff */
[----:B-1----:R-:W-:Y:S01]  /*0800*/  ISETP.NE.AND P2, PT, R2, 0x1, PT ;  /* 0x000000010200780c */ /* 0x002fe20003f45270 */
[----:B------:R-:W-:-:S12]  /*0810*/  IMAD.U32 R2, RZ, RZ, UR8 ;  /* 0x00000008ff027e24 */ /* 0x000fd8000f8e00ff */
[----:B------:R-:W1:Y:S01]  /*0820*/  @P2 LDC R15, c[0x0][0x10] ;  /* 0x00000400ff0f2b82 */ /* 0x000e620000000800 */
[----:B------:R-:W-:Y:S02]  /*0830*/  @P2 IMAD.MOV.U32 R9, RZ, RZ, RZ ;  /* 0x000000ffff092224 */ /* 0x000fe400078e00ff */
[----:B------:R-:W-:-:S05]  /*0840*/  @P2 IMAD.MOV.U32 R17, RZ, RZ, RZ ;  /* 0x000000ffff112224 */ /* 0x000fca00078e00ff */
[----:B------:R-:W2:Y:S01]  /*0850*/  @!P2 LDC R11, c[0x0][0xc] ;  /* 0x00000300ff0bab82 */ /* 0x000ea20000000800 */
[----:B-1----:R-:W-:-:S04]  /*0860*/  @P2 IMAD.WIDE.U32 R14, R15, UR8, R8 ;  /* 0x000000080f0e2c25 */ /* 0x002fc8000f8e0008 */
[----:B--2---:R-:W-:-:S04]  /*0870*/  @!P2 IMAD.WIDE.U32 R10, R8, R11, R2 ;  /* 0x0000000b080aa225 */ /* 0x004fc800078e0002 */
[----:B------:R-:W-:Y:S02]  /*0880*/  @P2 IMAD.MOV.U32 R2, RZ, RZ, R14 ;  /* 0x000000ffff022224 */ /* 0x000fe400078e000e */
[----:B------:R-:W-:Y:S02]  /*0890*/  @P2 IMAD.IADD R3, R15, 0x1, R17 ;  /* 0x000000010f032824 */ /* 0x000fe400078e0211 */
[----:B------:R-:W-:Y:S02]  /*08a0*/  @!P2 IMAD.MOV.U32 R2, RZ, RZ, R10 ;  /* 0x000000ffff02a224 */ /* 0x000fe400078e000a */
[----:B------:R-:W-:Y:S01]  /*08b0*/  @!P2 IMAD.MOV.U32 R3, RZ, RZ, R11 ;  /* 0x000000ffff03a224 */ /* 0x000fe200078e000b */
[----:B------:R-:W-:Y:S06]  /*08c0*/  @!P3 BRA `(.L_x_5) ;  /* 0x00000000000cb947 */ /* 0x000fec0003800000 */
[----:B------:R-:W-:Y:S01]  /*08d0*/  UCGABAR_WAIT ;  /* 0x0000000000007dc7 */ /* 0x000fe20008000000 */
[----:B------:R-:W-:Y:S01]  /*08e0*/  CCTL.IVALL ;  /* 0x00000000ff00798f */ /* 0x000fe20002000000 */
[----:B------:R-:W-:Y:S05]  /*08f0*/  BRA `(.L_x_6) ;  /* 0x0000000000047947 */ /* 0x000fea0003800000 */
.L_x_5:
[----:B------:R-:W-:Y:S06]  /*0900*/  BAR.SYNC.DEFER_BLOCKING 0x0 ;  /* 0x0000000000007b1d */ /* 0x000fec0000010000 */
.L_x_6:
[----:B------:R-:W-:Y:S05]  /*0910*/  @!P4 BRA `(.L_x_7) ;  /* 0x0000007400a0c947 */ /* 0x000fea0003800000 */
[----:B------:R-:W-:-:S13]  /*0920*/  ISETP.GT.U32.AND P0, PT, R16, 0x1, PT ;  /* 0x000000011000780c */ /* 0x000fda0003f04070 */
[----:B0-----:R-:W-:Y:S05]  /*0930*/  @P0 EXIT ;  /* 0x000000000000094d */ /* 0x001fea0003800000 */
[----:B------:R-:W-:Y:S01]  /*0940*/  ULDC.64 UR4, c[0x0][0x650] ;  /* 0x0001940000047ab9 */ /* 0x000fe20000000a00 */
[----:B------:R-:W-:Y:S01]  /*0950*/  PRMT R14, RZ, 0x7610, R14 ;  /* 0x00007610ff0e7816 */ /* 0x000fe2000000000e */
[----:B------:R-:W-:Y:S01]  /*0960*/  IMAD.MOV.U32 R10, RZ, RZ, -0x1 ;  /* 0xffffffffff0a7424 */ /* 0x000fe200078e00ff */
[----:B------:R-:W-:Y:S01]  /*0970*/  ISETP.GE.U32.AND P0, PT, R2, UR4, PT ;  /* 0x0000000402007c0c */ /* 0x000fe2000bf06070 */
[----:B------:R-:W-:Y:S02]  /*0980*/  IMAD.MOV.U32 R11, RZ, RZ, -0x1 ;  /* 0xffffffffff0b7424 */ /* 0x000fe400078e00ff */
[----:B------:R-:W-:Y:S01]  /*0990*/  IMAD.MOV.U32 R7, RZ, RZ, -0x1 ;  /* 0xffffffffff077424 */ /* 0x000fe200078e00ff */
[----:B------:R-:W-:-:S13]  /*09a0*/  ISETP.GE.U32.AND.EX P0, PT, R3, UR5, PT, P0 ;  /* 0x0000000503007c0c */ /* 0x000fda000bf06100 */
[----:B------:R-:W-:Y:S05]  /*09b0*/  @P0 BRA `(.L_x_8) ;  /* 0x0000000400280947 */ /* 0x000fea0003800000 */
[----:B------:R-:W0:Y:S01]  /*09c0*/  LDC.64 R22, c[0x0][0x628] ;  /* 0x00018a00ff167b82 */ /* 0x000e220000000a00 */
[----:B------:R-:W-:Y:S02]  /*09d0*/  IMAD.MOV.U32 R10, RZ, RZ, R2 ;  /* 0x000000ffff0a7224 */ /* 0x000fe400078e0002 */
[----:B------:R-:W-:-:S05]  /*09e0*/  IMAD.MOV.U32 R11, RZ, RZ, R3 ;  /* 0x000000ffff0b7224 */ /* 0x000fca00078e0003 */
[----:B------:R-:W1:Y:S08]  /*09f0*/  LDC R18, c[0x0][0x630] ;  /* 0x00018c00ff127b82 */ /* 0x000e700000000800 */
[----:B------:R-:W2:Y:S01]  /*0a00*/  LDC.64 R24, c[0x0][0x620] ;  /* 0x00018800ff187b82 */ /* 0x000ea20000000a00 */
[----:B0-----:R-:W-:-:S04]  /*0a10*/  ISETP.NE.U32.AND P0, PT, R22, RZ, PT ;  /* 0x000000ff1600720c */ /* 0x001fc80003f05070 */
[----:B------:R-:W-:-:S13]  /*0a20*/  ISETP.NE.AND.EX P0, PT, R23, RZ, PT, P0 ;  /* 0x000000ff1700720c */ /* 0x000fda0003f05300 */
[----:B-12---:R-:W-:Y:S05]  /*0a30*/  @!P0 BRA `(.L_x_9) ;  /* 0x0000000000288947 */ /* 0x006fea0003800000 */
[----:B------:R-:W0:Y:S02]  /*0a40*/  LDC R7, c[0x0][0x634] ;  /* 0x00018d00ff077b82 */ /* 0x000e240000000800 */
[----:B0-----:R-:W-:-:S05]  /*0a50*/  IADD3 R7, P0, R2, R7, RZ ;  /* 0x0000000702077210 */ /* 0x001fca0007f1e0ff */
[----:B------:R-:W-:-:S04]  /*0a60*/  IMAD.X R19, RZ, RZ, R3, P0 ;  /* 0x000000ffff137224 */ /* 0x000fc800000e0603 */
[----:B------:R-:W-:-:S04]  /*0a70*/  IMAD.WIDE.U32 R10, R19, R22, RZ ;  /* 0x00000016130a7225 */ /* 0x000fc800078e00ff */
[----:B------:R-:W-:-:S04]  /*0a80*/  IMAD.WIDE.U32 R14, P0, R7, R23, R10 ;  /* 0x00000017070e7225 */ /* 0x000fc8000780000a */
[----:B------:R-:W-:-:S04]  /*0a90*/  IMAD.WIDE.U32 R10, R7, R22, RZ ;  /* 0x00000016070a7225 */ /* 0x000fc800078e00ff */
[----:B------:R-:W-:Y:S01]  /*0aa0*/  IMAD.X R17, RZ, RZ, RZ, P0 ;  /* 0x000000ffff117224 */ /* 0x000fe200000e06ff */
[----:B------:R-:W-:Y:S01]  /*0ab0*/  IADD3 RZ, P0, R11, R14, RZ ;  /* 0x0000000e0bff7210 */ /* 0x000fe20007f1e0ff */
[----:B------:R-:W-:-:S04]  /*0ac0*/  IMAD.MOV.U32 R16, RZ, RZ, R15 ;  /* 0x000000ffff107224 */ /* 0x000fc800078e000f */
[----:B------:R-:W-:-:S08]  /*0ad0*/  IMAD.WIDE.U32.X R10, R19, R23, R16, P0 ;  /* 0x00000017130a7225 */ /* 0x000fd000000e0410 */
.L_x_9:
[----:B------:R-:W0:Y:S01]  /*0ae0*/  LDC.64 R26, c[0x0][0x640] ;  /* 0x00019000ff1a7b82 */ /* 0x000e220000000a00 */
[--C-:B------:R-:W-:Y:S01]  /*0af0*/  SHF.R.U64 R28, R10, R18, R11.reuse ;  /* 0x000000120a1c7219 */ /* 0x100fe2000000120b */
[----:B------:R-:W-:Y:S01]  /*0b00*/  IMAD R29, R13, R20, R8 ;  /* 0x000000140d1d7224 */ /* 0x000fe200078e0208 */
[----:B------:R-:W-:Y:S01]  /*0b10*/  SHF.R.U32.HI R7, RZ, R18, R11 ;  /* 0x00000012ff077219 */ /* 0x000fe2000001160b */
[----:B------:R-:W-:Y:S01]  /*0b20*/  IMAD.MOV.U32 R23, RZ, RZ, 0x1 ;  /* 0x00000001ff177424 */ /* 0x000fe200078e00ff */
[----:B------:R-:W-:-:S03]  /*0b30*/  IADD3 R9, P0, RZ, -R28, RZ ;  /* 0x8000001cff097210 */ /* 0x000fc60007f1e0ff */
[----:B------:R-:W1:Y:S02]  /*0b40*/  LDC R16, c[0x0][0x618] ;  /* 0x00018600ff107b82 */ /* 0x000e640000000800 */
[----:B------:R-:W-:Y:S02]  /*0b50*/  IMAD.X R7, RZ, RZ, ~R7, P0 ;  /* 0x000000ffff077224 */ /* 0x000fe400000e0e07 */
[----:B------:R-:W-:-:S04]  /*0b60*/  IMAD.WIDE.U32 R10, R9, R24, R2 ;  /* 0x00000018090a7225 */ /* 0x000fc800078e0002 */
[----:B------:R-:W2:Y:S01]  /*0b70*/  LDC R15, c[0x0][0x608] ;  /* 0x00018200ff0f7b82 */ /* 0x000ea20000000800 */
[----:B------:R-:W-:-:S04]  /*0b80*/  IMAD R14, R7, R24, RZ ;  /* 0x00000018070e7224 */ /* 0x000fc800078e02ff */
[----:B------:R-:W-:-:S03]  /*0b90*/  IMAD R7, R9, R25, R14 ;  /* 0x0000001909077224 */ /* 0x000fc600078e020e */
[----:B------:R-:W3:Y:S01]  /*0ba0*/  LDC R22, c[0x0][0x658] ;  /* 0x00019600ff167b82 */ /* 0x000ee20000000800 */
[----:B------:R-:W-:Y:S01]  /*0bb0*/  IMAD.IADD R7, R11, 0x1, R7 ;  /* 0x000000010b077824 */ /* 0x000fe200078e0207 */
[----:B0-----:R-:W-:-:S04]  /*0bc0*/  ISETP.NE.U32.AND P0, PT, R26, RZ, PT ;  /* 0x000000ff1a00720c */ /* 0x001fc80003f05070 */
[----:B------:R-:W-:Y:S02]  /*0bd0*/  ISETP.NE.AND.EX P0, PT, R27, RZ, PT, P0 ;  /* 0x000000ff1b00720c */ /* 0x000fe40003f05300 */
[----:B------:R-:W0:Y:S01]  /*0be0*/  LDC R18, c[0x0][0x600] ;  /* 0x00018000ff127b82 */ /* 0x000e220000000800 */
[-CC-:B-1----:R-:W-:Y:S02]  /*0bf0*/  SHF.R.U64 R19, R10, R16.reuse, R7.reuse ;  /* 0x000000100a137219 */ /* 0x182fe40000001207 */
[----:B------:R-:W-:Y:S01]  /*0c00*/  SHF.R.U32.HI R10, RZ, R16, R7 ;  /* 0x00000010ff0a7219 */ /* 0x000fe20000011607 */
[----:B------:R-:W-:-:S04]  /*0c10*/  IMAD.MOV.U32 R7, RZ, RZ, -0x1 ;  /* 0xffffffffff077424 */ /* 0x000fc800078e00ff */
[----:B------:R-:W1:Y:S01]  /*0c20*/  LDC R21, c[0x0][0x648] ;  /* 0x00019200ff157b82 */ /* 0x000e620000000800 */
[-CC-:B--2---:R-:W-:Y:S02]  /*0c30*/  SHF.R.U64 R16, R19, R15.reuse, R10.reuse ;  /* 0x0000000f13107219 */ /* 0x184fe4000000120a */
[----:B------:R-:W-:-:S05]  /*0c40*/  SHF.R.U32.HI R9, RZ, R15, R10 ;  /* 0x0000000fff097219 */ /* 0x000fca000001160a */
[----:B------:R-:W2:Y:S01]  /*0c50*/  LDC R24, c[0x0][0x638] ;  /* 0x00018e00ff187b82 */ /* 0x000ea20000000800 */
[-CC-:B---3--:R-:W-:Y:S02]  /*0c60*/  SHF.R.U64 R20, R16, R22.reuse, R9.reuse ;  /* 0x0000001610147219 */ /* 0x188fe40000001209 */
[-C--:B------:R-:W-:Y:S02]  /*0c70*/  SHF.L.U32 R7, R7, R22.reuse, RZ ;  /* 0x0000001607077219 */ /* 0x080fe400000006ff */
[----:B------:R-:W-:Y:S01]  /*0c80*/  SHF.R.U32.HI R9, RZ, R22, R9 ;  /* 0x00000016ff097219 */ /* 0x000fe20000011609 */
[----:B------:R-:W-:Y:S01]  /*0c90*/  IMAD.MOV.U32 R8, RZ, RZ, R20 ;  /* 0x000000ffff087224 */ /* 0x000fe200078e0014 */
[----:B------:R-:W-:Y:S01]  /*0ca0*/  LOP3.LUT R13, RZ, R7, RZ, 0x33, !PT ;  /* 0x00000007ff0d7212 */ /* 0x000fe200078e33ff */
[----:B------:R-:W3:Y:S01]  /*0cb0*/  LDC R25, c[0x0][0x610] ;  /* 0x00018400ff197b82 */ /* 0x000ee20000000800 */
[----:B------:R-:W-:Y:S05]  /*0cc0*/  @!P0 BRA `(.L_x_10) ;  /* 0x0000000000288947 */ /* 0x000fea0003800000 */
[----:B------:R-:W4:Y:S02]  /*0cd0*/  LDC R7, c[0x0][0x64c] ;  /* 0x00019300ff077b82 */ /* 0x000f240000000800 */
[----:B----4-:R-:W-:-:S05]  /*0ce0*/  IADD3 R7, P0, R20, R7, RZ ;  /* 0x0000000714077210 */ /* 0x010fca0007f1e0ff */
        /* <DEDUP_REMOVED lines=8> */
.L_x_10:
[----:B-1----:R-:W-:Y:S01]  /*0d70*/  SHF.R.U64 R9, R8, R21, R9 ;  /* 0x0000001508097219 */ /* 0x002fe20000001209 */
[----:B0-----:R-:W-:Y:S01]  /*0d80*/  VIADD R10, R18, 0xffffffff ;  /* 0xffffffff120a7836 */ /* 0x001fe20000000000 */
[----:B------:R-:W-:Y:S01]  /*0d90*/  SHF.L.U32 R7, R23, R22, RZ ;  /* 0x0000001617077219 */ /* 0x000fe200000006ff */
[----:B------:R-:W-:Y:S01]  /*0da0*/  IMAD.MOV.U32 R14, RZ, RZ, 0x1 ;  /* 0x00000001ff0e7424 */ /* 0x000fe200078e00ff */
[----:B------:R-:W-:Y:S01]  /*0db0*/  LOP3.LUT R8, R16, R13, RZ, 0xc0, !PT ;  /* 0x0000000d10087212 */ /* 0x000fe200078ec0ff */
[----:B------:R-:W-:Y:S01]  /*0dc0*/  IMAD.MOV R11, RZ, RZ, -R9 ;  /* 0x000000ffff0b7224 */ /* 0x000fe200078e0a09 */
[----:B------:R-:W-:Y:S02]  /*0dd0*/  SEL R12, R12, R29, !P2 ;  /* 0x0000001d0c0c7207 */ /* 0x000fe40005000000 */
[----:B------:R-:W-:Y:S01]  /*0de0*/  LOP3.LUT R10, R19, R10, RZ, 0xc0, !PT ;  /* 0x0000000a130a7212 */ /* 0x000fe200078ec0ff */
[----:B------:R-:W-:Y:S02]  /*0df0*/  IMAD R9, R7, R9, R8 ;  /* 0x0000000907097224 */ /* 0x000fe400078e0208 */
[----:B--2---:R-:W-:-:S02]  /*0e00*/  IMAD R7, R11, R24, R20 ;  /* 0x000000180b077224 */ /* 0x004fc400078e0214 */
[----:B---3--:R-:W-:Y:S02]  /*0e10*/  IMAD R12, R9, R25, R12 ;  /* 0x00000019090c7224 */ /* 0x008fe400078e020c */
[----:B------:R-:W-:-:S05]  /*0e20*/  IMAD R7, R7, R18, R10 ;  /* 0x0000001207077224 */ /* 0x000fca00078e020a */
[----:B------:R-:W-:Y:S02]  /*0e30*/  SEL R11, R7, R12, !P2 ;  /* 0x0000000c070b7207 */ /* 0x000fe40005000000 */
[----:B------:R-:W-:Y:S01]  /*0e40*/  SEL R10, R12, R7, !P2 ;  /* 0x000000070c0a7207 */ /* 0x000fe20005000000 */
[----:B------:R-:W-:-:S07]  /*0e50*/  IMAD.MOV.U32 R7, RZ, RZ, R28 ;  /* 0x000000ffff077224 */ /* 0x000fce00078e001c */
.L_x_8:
[----:B------:R-:W-:-:S08]  /*0e60*/  NOP ;  /* 0x0000000000007918 */ /* 0x000fd00000000000 */
[----:B------:R-:W0:Y:S02]  /*0e70*/  USETMAXREG.TRY_ALLOC.CTAPOOL UP0, 0xe8 ;  /* 0x000000e8000079c8 */ /* 0x000e240008000600 */
[----:B0-----:R-:W-:-:S13]  /*0e80*/  PLOP3.LUT P0, PT, PT, PT, UP0, 0x80, 0x0 ;  /* 0x000000000000781c */ /* 0x001fda0003f0f008 */
[----:B------:R-:W-:Y:S05]  /*0e90*/  @!P0 BRA `(.L_x_8) ;  /* 0xfffffffc00f08947 */ /* 0x000fea000383ffff */
[----:B------:R-:W-:Y:S01]  /*0ea0*/  ULDC.64 UR4, c[0x0][0x598] ;  /* 0x0001660000047ab9 */ /* 0x000fe20000000a00 */
[----:B------:R-:W-:Y:S01]  /*0eb0*/  ULDC.64 UR16, c[0x0][0x208] ;  /* 0x0000820000107ab9 */ /* 0x000fe20000000a00 */
[----:B------:R-:W-:-:S04]  /*0ec0*/  ISETP.NE.U32.AND P0, PT, RZ, UR4, PT ;  /* 0x00000004ff007c0c */ /* 0x000fc8000bf05070 */
[----:B------:R-:W-:-:S13]  /*0ed0*/  ISETP.NE.AND.EX P0, PT, RZ, UR5, PT, P0 ;  /* 0x00000005ff007c0c */ /* 0x000fda000bf05300 */
[----:B------:R-:W-:Y:S05]  /*0ee0*/  @!P0 BRA `(.L_x_11) ;  /* 0x00000000001c8947 */ /* 0x000fea0003800000 */
[----:B------:R-:W0:Y:S02]  /*0ef0*/  LDC.64 R8, c[0x0][0x598] ;  /* 0x00016600ff087b82 */ /* 0x000e240000000a00 */
[----:B0-----:R-:W2:Y:S02]  /*0f00*/  LDG.E.64 R8, desc[UR16][R8.64] ;  /* 0x0000001008087981 */ /* 0x001ea4000c1e1b00 */
[----:B--2---:R-:W-:-:S04]  /*0f10*/  ISETP.NE.U32.AND P0, PT, R8, RZ, PT ;  /* 0x000000ff0800720c */ /* 0x004fc80003f05070 */
[----:B------:R-:W-:-:S13]  /*0f20*/  ISETP.NE.AND.EX P0, PT, R9, RZ, PT, P0 ;  /* 0x000000ff0900720c */ /* 0x000fda0003f05300 */
[----:B------:R-:W-:Y:S05]  /*0f30*/  @!P0 BRA `(.L_x_11) ;  /* 0x0000000000088947 */ /* 0x000fea0003800000 */
[----:B------:R0:W5:Y:S01]  /*0f40*/  LD.E R8, desc[UR16][R8.64] ;  /* 0x0000001008087980 */ /* 0x000162000c101900 */
[----:B------:R-:W-:Y:S05]  /*0f50*/  BRA `(.L_x_12) ;  /* 0x0000000000207947 */ /* 0x000fea0003800000 */
.L_x_11:
[----:B------:R-:W-:Y:S02]  /*0f60*/  ULDC.64 UR4, c[0x0][0x588] ;  /* 0x0001620000047ab9 */ /* 0x000fe40000000a00 */
[----:B------:R-:W-:-:S04]  /*0f70*/  ISETP.NE.U32.AND P0, PT, RZ, UR4, PT ;  /* 0x00000004ff007c0c */ /* 0x000fc8000bf05070 */
[----:B------:R-:W-:-:S13]  /*0f80*/  ISETP.NE.AND.EX P0, PT, RZ, UR5, PT, P0 ;  /* 0x00000005ff007c0c */ /* 0x000fda000bf05300 */
[----:B------:R-:W-:Y:S05]  /*0f90*/  @!P0 BRA `(.L_x_13) ;  /* 0x00000000000c8947 */ /* 0x000fea0003800000 */
[----:B------:R-:W0:Y:S02]  /*0fa0*/  LDC.64 R8, c[0x0][0x588] ;  /* 0x00016200ff087b82 */ /* 0x000e240000000a00 */
[----:B0-----:R1:W5:Y:S01]  /*0fb0*/  LDG.E R8, desc[UR16][R8.64] ;  /* 0x0000001008087981 */ /* 0x001362000c1e1900 */
[----:B------:R-:W-:Y:S05]  /*0fc0*/  BRA `(.L_x_12) ;  /* 0x0000000000047947 */ /* 0x000fea0003800000 */
.L_x_13:
[----:B------:R-:W2:Y:S02]  /*0fd0*/  LDC R8, c[0x0][0x580] ;  /* 0x00016000ff087b82 */ /* 0x000ea40000000800 */
.L_x_12:
[----:B------:R-:W-:Y:S02]  /*0fe0*/  ULDC.64 UR4, c[0x0][0x5a0] ;  /* 0x0001680000047ab9 */ /* 0x000fe40000000a00 */
[----:B------:R-:W-:-:S04]  /*0ff0*/  ISETP.NE.U32.AND P0, PT, RZ, UR4, PT ;  /* 0x00000004ff007c0c */ /* 0x000fc8000bf05070 */
[----:B------:R-:W-:-:S13]  /*1000*/  ISETP.NE.AND.EX P0, PT, RZ, UR5, PT, P0 ;  /* 0x00000005ff007c0c */ /* 0x000fda000bf05300 */
[----:B------:R-:W-:Y:S05]  /*1010*/  @!P0 BRA `(.L_x_14) ;  /* 0x00000000001c8947 */ /* 0x000fea0003800000 */
[----:B------:R-:W3:Y:S02]  /*1020*/  LDC.64 R12, c[0x0][0x5a0] ;  /* 0x00016800ff0c7b82 */ /* 0x000ee40000000a00 */
[----:B---3--:R-:W3:Y:S02]  /*1030*/  LDG.E.64 R12, desc[UR16][R12.64] ;  /* 0x000000100c0c7981 */ /* 0x008ee4000c1e1b00 */
[----:B---3--:R-:W-:-:S04]  /*1040*/  ISETP.NE.U32.AND P0, PT, R12, RZ, PT ;  /* 0x000000ff0c00720c */ /* 0x008fc80003f05070 */
[----:B------:R-:W-:-:S13]  /*1050*/  ISETP.NE.AND.EX P0, PT, R13, RZ, PT, P0 ;  /* 0x000000ff0d00720c */ /* 0x000fda0003f05300 */
[----:B------:R-:W-:Y:S05]  /*1060*/  @!P0 BRA `(.L_x_14) ;  /* 0x0000000000088947 */ /* 0x000fea0003800000 */
[----:B01----:R0:W5:Y:S01]  /*1070*/  LD.E R9, desc[UR16][R12.64] ;  /* 0x000000100c097980 */ /* 0x003162000c101900 */
[----:B------:R-:W-:Y:S05]  /*1080*/  BRA `(.L_x_15) ;  /* 0x0000000000207947 */ /* 0x000fea0003800000 */
.L_x_14:
[----:B------:R-:W-:Y:S02]  /*1090*/  ULDC.64 UR4, c[0x0][0x590] ;  /* 0x0001640000047ab9 */ /* 0x000fe40000000a00 */
[----:B------:R-:W-:-:S04]  /*10a0*/  ISETP.NE.U32.AND P0, PT, RZ, UR4, PT ;  /* 0x00000004ff007c0c */ /* 0x000fc8000bf05070 */
[----:B------:R-:W-:-:S13]  /*10b0*/  ISETP.NE.AND.EX P0, PT, RZ, UR5, PT, P0 ;  /* 0x00000005ff007c0c */ /* 0x000fda000bf05300 */
[----:B------:R-:W-:Y:S05]  /*10c0*/  @!P0 BRA `(.L_x_16) ;  /* 0x00000000000c8947 */ /* 0x000fea0003800000 */
[----:B------:R-:W0:Y:S02]  /*10d0*/  LDC.64 R12, c[0x0][0x590] ;  /* 0x00016400ff0c7b82 */ /* 0x000e240000000a00 */
[----:B01----:R1:W5:Y:S01]  /*10e0*/  LDG.E R9, desc[UR16][R12.64] ;  /* 0x000000100c097981 */ /* 0x003362000c1e1900 */
[----:B------:R-:W-:Y:S05]  /*10f0*/  BRA `(.L_x_15) ;  /* 0x0000000000047947 */ /* 0x000fea0003800000 */
.L_x_16:
[----:B01----:R-:W3:Y:S02]  /*1100*/  LDC R9, c[0x0][0x584] ;  /* 0x00016100ff097b82 */ /* 0x003ee40000000800 */
.L_x_15:
[----:B------:R-:W-:-:S13]  /*1110*/  LOP3.LUT P0, RZ, R14, 0xff, RZ, 0xc0, !PT ;  /* 0x000000ff0eff7812 */ /* 0x000fda000780c0ff */
[----:B------:R-:W-:Y:S05]  /*1120*/  @!P0 EXIT ;  /* 0x000000000000894d */ /* 0x000fea0003800000 */
[----:B------:R-:W-:Y:S01]  /*1130*/  ULDC UR4, c[0x0][0x28c] ;  /* 0x0000a30000047ab9 */ /* 0x000fe20000000800 */
[----:B------:R-:W-:Y:S01]  /*1140*/  LOP3.LUT R142, R4, 0x1, RZ, 0xfc, !PT ;  /* 0x00000001048e7812 */ /* 0x000fe200078efcff */
[----:B------:R-:W-:-:S04]  /*1150*/  UIADD3 UR4, UR4, 0x7f, URZ ;  /* 0x0000007f04047890 */ /* 0x000fc8000fffe03f */
[----:B------:R-:W-:-:S04]  /*1160*/  USHF.R.S32.HI UR5, URZ, 0x1f, UR4 ;  /* 0x0000001f3f057899 */ /* 0x000fc80008011404 */
[----:B------:R-:W-:-:S03]  /*1170*/  ULEA.HI UR5, UR5, UR4, URZ, 0x7 ;  /* 0x0000000405057291 */ /* 0x000fc6000f8f383f */
[----:B------:R-:W-:Y:S01]  /*1180*/  UMOV UR4, URZ ;  /* 0x0000003f00047c82 */ /* 0x000fe20008000000 */
[----:B------:R-:W-:-:S03]  /*1190*/  USHF.R.S32.HI UR9, URZ, 0x7, UR5 ;  /* 0x000000073f097899 */ /* 0x000fc60008011405 */
[----:B------:R-:W-:-:S09]  /*11a0*/  UMOV UR5, URZ ;  /* 0x0000003f00057c82 */ /* 0x000fd20008000000 */
.L_x_171:
[----:B01----:R-:W-:Y:S01]  /*11b0*/  LOP3.LUT R12, R0, 0x80, RZ, 0xc0, !PT ;  /* 0x00000080000c7812 */ /* 0x003fe200078ec0ff */
[----:B------:R-:W0:Y:S01]  /*11c0*/  S2UR UR13, SR_CgaCtaId ;  /* 0x00000000000d79c3 */ /* 0x000e220000008800 */
[----:B------:R-:W-:Y:S01]  /*11d0*/  UMOV UR12, 0x400 ;  /* 0x00000400000c7882 */ /* 0x000fe20000000000 */
[----:B------:R-:W-:Y:S01]  /*11e0*/  UMOV UR6, URZ ;  /* 0x0000003f00067c82 */ /* 0x000fe20008000000 */
[----:B------:R-:W-:Y:S01]  /*11f0*/  SHF.R.U32.HI R12, RZ, 0x7, R12 ;  /* 0x00000007ff0c7819 */ /* 0x000fe2000001160c */
[----:B------:R-:W-:Y:S01]  /*1200*/  UMOV UR7, URZ ;  /* 0x0000003f00077c82 */ /* 0x000fe20008000000 */
[----:B------:R-:W-:Y:S01]  /*1210*/  UMOV UR18, UR5 ;  /* 0x0000000500127c82 */ /* 0x000fe20008000000 */
[----:B------:R-:W-:Y:S02]  /*1220*/  CS2R R16, SRZ ;  /* 0x0000000000107805 */ /* 0x000fe4000001ff00 */
[----:B------:R-:W-:Y:S01]  /*1230*/  CS2R R14, SRZ ;  /* 0x00000000000e7805 */ /* 0x000fe2000001ff00 */
[----:B------:R-:W1:Y:S01]  /*1240*/  LDC R13, c[0x0][0x28c] ;  /* 0x0000a300ff0d7b82 */ /* 0x000e620000000800 */
[----:B------:R-:W4:Y:S01]  /*1250*/  SHFL.IDX PT, R12, R12, RZ, 0x1f ;  /* 0x00001fff0c0c7589 */ /* 0x000f2200000e0000 */
[----:B------:R-:W-:-:S02]  /*1260*/  CS2R R18, SRZ ;  /* 0x0000000000127805 */ /* 0x000fc4000001ff00 */
[----:B------:R-:W-:Y:S02]  /*1270*/  CS2R R20, SRZ ;  /* 0x0000000000147805 */ /* 0x000fe4000001ff00 */
[----:B------:R-:W-:Y:S02]  /*1280*/  CS2R R22, SRZ ;  /* 0x0000000000167805 */ /* 0x000fe4000001ff00 */
[----:B------:R-:W-:Y:S02]  /*1290*/  CS2R R88, SRZ ;  /* 0x0000000000587805 */ /* 0x000fe4000001ff00 */
[----:B------:R-:W-:Y:S02]  /*12a0*/  CS2R R90, SRZ ;  /* 0x00000000005a7805 */ /* 0x000fe4000001ff00 */
[----:B------:R-:W-:Y:S02]  /*12b0*/  CS2R R94, SRZ ;  /* 0x00000000005e7805 */ /* 0x000fe4000001ff00 */
        /* <DEDUP_REMOVED lines=16> */
[----:B-1----:R-:W-:Y:S02]  /*13c0*/  ISETP.GE.AND P0, PT, R13, 0x1, PT ;  /* 0x000000010d00780c */ /* 0x002fe40003f06270 */
[----:B------:R-:W-:Y:S02]  /*13d0*/  CS2R R126, SRZ ;  /* 0x00000000007e7805 */ /* 0x000fe4000001ff00 */
[----:B----4-:R-:W-:-:S02]  /*13e0*/  R2UR UR8, R12 ;  /* 0x000000000c0872ca */ /* 0x010fc400000e0000 */
[----:B------:R-:W-:Y:S02]  /*13f0*/  CS2R R128, SRZ ;  /* 0x0000000000807805 */ /* 0x000fe4000001ff00 */
[----:B------:R-:W-:Y:S02]  /*1400*/  CS2R R130, SRZ ;  /* 0x0000000000827805 */ /* 0x000fe4000001ff00 */
[----:B------:R-:W-:Y:S02]  /*1410*/  CS2R R132, SRZ ;  /* 0x0000000000847805 */ /* 0x000fe4000001ff00 */
[----:B------:R-:W-:Y:S02]  /*1420*/  CS2R R134, SRZ ;  /* 0x0000000000867805 */ /* 0x000fe4000001ff00 */
[----:B------:R-:W-:Y:S02]  /*1430*/  CS2R R136, SRZ ;  /* 0x0000000000887805 */ /* 0x000fe4000001ff00 */
[----:B------:R-:W-:Y:S01]  /*1440*/  CS2R R138, SRZ ;  /* 0x00000000008a7805 */ /* 0x000fe2000001ff00 */
[----:B------:R-:W-:Y:S01]  /*1450*/  IMAD.MOV.U32 R141, RZ, RZ, RZ ;  /* 0x000000ffff8d7224 */ /* 0x000fe200078e00ff */
[----:B------:R-:W-:Y:S01]  /*1460*/  CS2R R24, SRZ ;  /* 0x0000000000187805 */ /* 0x000fe2000001ff00 */
[----:B------:R-:W-:Y:S01]  /*1470*/  IMAD.MOV.U32 R143, RZ, RZ, RZ ;  /* 0x000000ffff8f7224 */ /* 0x000fe200078e00ff */
[----:B---3--:R-:W-:Y:S01]  /*1480*/  CS2R R26, SRZ ;  /* 0x00000000001a7805 */ /* 0x008fe2000001ff00 */
[----:B------:R-:W-:Y:S01]  /*1490*/  IMAD.U32 R144, RZ, RZ, UR4 ;  /* 0x00000004ff907e24 */ /* 0x000fe2000f8e00ff */
[----:B------:R-:W-:Y:S01]  /*14a0*/  CS2R R28, SRZ ;  /* 0x00000000001c7805 */ /* 0x000fe2000001ff00 */
[----:B------:R-:W-:Y:S01]  /*14b0*/  ULEA.HI UR10, UR8, UR8, URZ, 0x1 ;  /* 0x00000008080a7291 */ /* 0x000fe2000f8f083f */
[----:B------:R-:W-:-:S02]  /*14c0*/  CS2R R30, SRZ ;  /* 0x00000000001e7805 */ /* 0x000fc4000001ff00 */
[----:B------:R-:W-:Y:S02]  /*14d0*/  CS2R R32, SRZ ;  /* 0x0000000000207805 */ /* 0x000fe4000001ff00 */
[----:B------:R-:W-:Y:S01]  /*14e0*/  CS2R R34, SRZ ;  /* 0x0000000000227805 */ /* 0x000fe2000001ff00 */
[----:B------:R-:W-:Y:S01]  /*14f0*/  ULOP3.LUT UR11, UR10, 0x7fffe, URZ, 0xc0, !UPT ;  /* 0x0007fffe0a0b7892 */ /* 0x000fe2000f8ec03f */
[----:B------:R-:W-:Y:S01]  /*1500*/  CS2R R36, SRZ ;  /* 0x0000000000247805 */ /* 0x000fe2000001ff00 */
[----:B0-----:R-:W-:Y:S01]  /*1510*/  ULEA UR10, UR13, UR12, 0x18 ;  /* 0x0000000c0d0a7291 */ /* 0x001fe2000f8ec03f */
[----:B------:R-:W-:Y:S01]  /*1520*/  CS2R R38, SRZ ;  /* 0x0000000000267805 */ /* 0x000fe2000001ff00 */
[----:B------:R-:W-:Y:S01]  /*1530*/  UIADD3 UR11, UR8, -UR11, URZ ;  /* 0x8000000b080b7290 */ /* 0x000fe2000fffe03f */
[----:B------:R-:W-:Y:S02]  /*1540*/  CS2R R40, SRZ ;  /* 0x0000000000287805 */ /* 0x000fe4000001ff00 */
[----:B------:R-:W-:Y:S01]  /*1550*/  CS2R R42, SRZ ;  /* 0x00000000002a7805 */ /* 0x000fe2000001ff00 */
[----:B------:R-:W-:Y:S01]  /*1560*/  UMOV UR8, URZ ;  /* 0x0000003f00087c82 */ /* 0x000fe20008000000 */
[----:B------:R-:W-:Y:S01]  /*1570*/  ULEA UR11, UR11, UR10, 0xd ;  /* 0x0000000a0b0b7291 */ /* 0x000fe2000f8e683f */
[----:B------:R-:W-:-:S02]  /*1580*/  CS2R R44, SRZ ;  /* 0x00000000002c7805 */ /* 0x000fc4000001ff00 */
[----:B------:R-:W-:Y:S02]  /*1590*/  CS2R R46, SRZ ;  /* 0x00000000002e7805 */ /* 0x000fe4000001ff00 */
[----:B------:R-:W-:Y:S01]  /*15a0*/  CS2R R48, SRZ ;  /* 0x0000000000307805 */ /* 0x000fe2000001ff00 */
[----:B------:R-:W-:Y:S01]  /*15b0*/  UIADD3 UR11, UR11, 0x100, URZ ;  /* 0x000001000b0b7890 */ /* 0x000fe2000fffe03f */
[----:B------:R-:W-:Y:S02]  /*15c0*/  CS2R R50, SRZ ;  /* 0x0000000000327805 */ /* 0x000fe4000001ff00 */
[----:B------:R-:W-:Y:S02]  /*15d0*/  CS2R R52, SRZ ;  /* 0x0000000000347805 */ /* 0x000fe4000001ff00 */
[----:B------:R-:W-:Y:S01]  /*15e0*/  CS2R R54, SRZ ;  /* 0x0000000000367805 */ /* 0x000fe2000001ff00 */
[----:B------:R-:W-:Y:S01]  /*15f0*/  USHF.R.U32.HI UR11, URZ, 0x4, UR11 ;  /* 0x000000043f0b7899 */ /* 0x000fe2000801160b */
[----:B------:R-:W-:-:S02]  /*1600*/  CS2R R56, SRZ ;  /* 0x0000000000387805 */ /* 0x000fc4000001ff00 */
[----:B------:R-:W-:Y:S02]  /*1610*/  CS2R R58, SRZ ;  /* 0x00000000003a7805 */ /* 0x000fe4000001ff00 */
[----:B------:R-:W-:Y:S01]  /*1620*/  CS2R R60, SRZ ;  /* 0x00000000003c7805 */ /* 0x000fe2000001ff00 */
[----:B------:R-:W-:Y:S01]  /*1630*/  ULOP3.LUT UR11, UR11, 0x3fff, URZ, 0xc0, !UPT ;  /* 0x00003fff0b0b7892 */ /* 0x000fe2000f8ec03f */
        /* <DEDUP_REMOVED lines=12> */
[----:B------:R-:W-:Y:S01]  /*1700*/  CS2R R86, SRZ ;  /* 0x0000000000567805 */ /* 0x000fe2000001ff00 */
[----:B------:R-:W-:Y:S06]  /*1710*/  @!P0 BRA `(.L_x_17) ;  /* 0x0000000800608947 */ /* 0x000fec0003800000 */
[----:B------:R-:W-:-:S13]  /*1720*/  ISETP.NE.AND P1, PT, R142, 0x3, PT ;  /* 0x000000038e00780c */ /* 0x000fda0003f25270 */
[----:B------:R-:W-:Y:S05]  /*1730*/  @!P1 BRA `(.L_x_18) ;  /* 0x0000000000049947 */ /* 0x000fea0003800000 */
[----:B------:R-:W-:Y:S01]  /*1740*/  BPT.TRAP 0x1 ;  /* 0x000000040000795c */ /* 0x000fe20000300000 */
.L_x_18:
[----:B------:R-:W-:Y:S01]  /*1750*/  ULEA UR6, UR5, UR10, 0x3 ;  /* 0x0000000a05067291 */ /* 0x000fe2000f8e183f */
[----:B------:R-:W-:-:S05]  /*1760*/  IMAD.U32 R12, RZ, RZ, UR4 ;  /* 0x00000004ff0c7e24 */ /* 0x000fca000f8e00ff */
[----:B------:R-:W-:-:S04]  /*1770*/  SHF.L.U32 R12, R12, 0x1f, RZ ;  /* 0x0000001f0c0c7819 */ /* 0x000fc800000006ff */
[----:B------:R0:W1:Y:S01]  /*1780*/  SYNCS.PHASECHK.TRANS64.TRYWAIT P0, [UR6], R12 ;  /* 0x0000000cff0075a7 */ /* 0x0000620008000146 */
[----:B------:R-:W-:Y:S05]  /*1790*/  @!P1 BRA `(.L_x_19) ;  /* 0x0000000000049947 */ /* 0x000fea0003800000 */
[----:B------:R-:W-:Y:S01]  /*17a0*/  BPT.TRAP 0x1 ;  /* 0x000000040000795c */ /* 0x000fe20000300000 */
.L_x_19:
[----:B-1----:R-:W-:Y:S05]  /*17b0*/  @P0 BRA `(.L_x_20) ;  /* 0x0000000000080947 */ /* 0x002fea0003800000 */
[----:B------:R-:W1:Y:S02]  /*17c0*/  SYNCS.PHASECHK.TRANS64.TRYWAIT P0, [UR6], R12 ;  /* 0x0000000cff0075a7 */ /* 0x000e640008000146 */
[----:B-1----:R-:W-:Y:S05]  /*17d0*/  @!P0 BRA `(.L_x_21) ;  /* 0x0000007c00248947 */ /* 0x002fea0003800000 */
.L_x_20:
[----:B------:R-:W-:Y:S01]  /*17e0*/  UIADD3 UR6, UR10, 0xc100, URZ ;  /* 0x0000c1000a067890 */ /* 0x000fe2000fffe03f */
[----:B------:R-:W-:Y:S01]  /*17f0*/  WARPGROUP.ARRIVE ;  /* 0x00000000000079c5 */ /* 0x000fe20000000000 */
[----:B------:R-:W-:Y:S01]  /*1800*/  ULOP3.LUT UR8, UR11, 0x10000, URZ, 0xfc, !UPT ;  /* 0x000100000b087892 */ /* 0x000fe2000f8efc3f */
[----:B------:R-:W-:Y:S01]  /*1810*/  CS2R R16, SRZ ;  /* 0x0000000000107805 */ /* 0x000fe2000001ff00 */
[----:B------:R-:W-:Y:S01]  /*1820*/  USHF.R.U32.HI UR6, URZ, 0x4, UR6 ;  /* 0x000000043f067899 */ /* 0x000fe20008011606 */
[----:B------:R-:W-:Y:S01]  /*1830*/  CS2R R14, SRZ ;  /* 0x00000000000e7805 */ /* 0x000fe2000001ff00 */
[----:B------:R-:W-:Y:S01]  /*1840*/  UMOV UR13, 0x40000040 ;  /* 0x40000040000d7882 */ /* 0x000fe20000000000 */
[----:B------:R-:W-:Y:S01]  /*1850*/  UMOV UR15, 0x40000040 ;  /* 0x40000040000f7882 */ /* 0x000fe20000000000 */
[----:B------:R-:W-:Y:S01]  /*1860*/  ULOP3.LUT UR6, UR6, 0x3fff, URZ, 0xc0, !UPT ;  /* 0x00003fff06067892 */ /* 0x000fe2000f8ec03f */
[----:B------:R-:W-:Y:S02]  /*1870*/  CS2R R18, SRZ ;  /* 0x0000000000127805 */ /* 0x000fe4000001ff00 */
[----:B------:R-:W-:-:S02]  /*1880*/  CS2R R20, SRZ ;  /* 0x0000000000147805 */ /* 0x000fc4000001ff00 */
[----:B------:R-:W-:Y:S01]  /*1890*/  CS2R R22, SRZ ;  /* 0x0000000000167805 */ /* 0x000fe2000001ff00 */
[----:B------:R-:W-:Y:S01]  /*18a0*/  ULOP3.LUT UR7, UR6, 0x10000, URZ, 0xfc, !UPT ;  /* 0x0001000006077892 */ /* 0x000fe2000f8efc3f */
[----:B------:R-:W-:Y:S01]  /*18b0*/  CS2R R88, SRZ ;  /* 0x0000000000587805 */ /* 0x000fe2000001ff00 */
[----:B------:R-:W-:Y:S01]  /*18c0*/  ULEA UR6, UR5, UR8, 0xa ;  /* 0x0000000805067291 */ /* 0x000fe2000f8e503f */
[----:B------:R-:W-:Y:S01]  /*18d0*/  CS2R R90, SRZ ;  /* 0x00000000005a7805 */ /* 0x000fe2000001ff00 */
[----:B------:R-:W-:Y:S01]  /*18e0*/  ULEA UR7, UR5, UR7, 0xa ;  /* 0x0000000705077291 */ /* 0x000fe2000f8e503f */
[----:B------:R-:W-:Y:S02]  /*18f0*/  CS2R R94, SRZ ;  /* 0x00000000005e7805 */ /* 0x000fe4000001ff00 */
[----:B------:R-:W-:Y:S02]  /*1900*/  CS2R R92, SRZ ;  /* 0x00000000005c7805 */ /* 0x000fe4000001ff00 */
[----:B------:R-:W-:-:S02]  /*1910*/  CS2R R96, SRZ ;  /* 0x0000000000607805 */ /* 0x000fc4000001ff00 */
[----:B------:R-:W-:Y:S01]  /*1920*/  CS2R R98, SRZ ;  /* 0x0000000000627805 */ /* 0x000fe2000001ff00 */
[----:B------:R-:W-:Y:S01]  /*1930*/  UMOV UR12, UR6 ;  /* 0x00000006000c7c82 */ /* 0x000fe20008000000 */
[----:B------:R-:W-:Y:S01]  /*1940*/  CS2R R100, SRZ ;  /* 0x0000000000647805 */ /* 0x000fe2000001ff00 */
[----:B------:R-:W-:Y:S01]  /*1950*/  UMOV UR14, UR7 ;  /* 0x00000007000e7c82 */ /* 0x000fe20008000000 */
[----:B------:R-:W-:Y:S01]  /*1960*/  CS2R R102, SRZ ;  /* 0x0000000000667805 */ /* 0x000fe2000001ff00 */
[----:B------:R-:W-:Y:S01]  /*1970*/  QGMMA.64x128x32.F32.E4M3.E4M3 R24, gdesc[UR12], RZ, !UPT ;  /* 0x01e000000c1879f3 */ /* 0x000fe2000c7008ff */
[----:B------:R-:W-:Y:S01]  /*1980*/  UIADD3 UR12, UR6, 0x2, URZ ;  /* 0x00000002060c7890 */ /* 0x000fe2000fffe03f */
[----:B------:R-:W-:Y:S01]  /*1990*/  CS2R R104, SRZ ;  /* 0x0000000000687805 */ /* 0x000fe2000001ff00 */
[----:B------:R-:W-:Y:S01]  /*19a0*/  UIADD3 UR14, UR7, 0x2, URZ ;  /* 0x00000002070e7890 */ /* 0x000fe2000fffe03f */
[----:B------:R-:W-:Y:S01]  /*19b0*/  CS2R R106, SRZ ;  /* 0x00000000006a7805 */ /* 0x000fe2000001ff00 */
[----:B------:R-:W-:Y:S01]  /*19c0*/  UMOV UR13, 0x40000040 ;  /* 0x40000040000d7882 */ /* 0x000fe20000000000 */
[----:B------:R-:W-:Y:S01]  /*19d0*/  UMOV UR15, 0x40000040 ;  /* 0x40000040000f7882 */ /* 0x000fe20000000000 */
        /* <DEDUP_REMOVED lines=16> */
[----:B------:R-:W-:Y:S02]  /*1ae0*/  IMAD.MOV.U32 R141, RZ, RZ, RZ ;  /* 0x000000ffff8d7224 */ /* 0x000fe400078e00ff */
[----:B------:R-:W-:Y:S01]  /*1af0*/  IMAD.MOV.U32 R143, RZ, RZ, RZ ;  /* 0x000000ffff8f7224 */ /* 0x000fe200078e00ff */
[----:B------:R-:W-:Y:S01]  /*1b00*/  QGMMA.64x128x32.F32.E4M3.E4M3 R24, gdesc[UR12], R24 ;  /* 0x01e000000c1879f3 */ /* 0x000fe20008700818 */
[----:B------:R-:W-:Y:S02]  /*1b10*/  UIADD3 UR12, UR6, 0x4, URZ ;  /* 0x00000004060c7890 */ /* 0x000fe4000fffe03f */
[----:B------:R-:W-:Y:S01]  /*1b20*/  UIADD3 UR14, UR7, 0x4, URZ ;  /* 0x00000004070e7890 */ /* 0x000fe2000fffe03f */
[----:B------:R-:W-:Y:S01]  /*1b30*/  UMOV UR13, 0x40000040 ;  /* 0x40000040000d7882 */ /* 0x000fe20000000000 */
[----:B------:R-:W-:-:S07]  /*1b40*/  UMOV UR15, 0x40000040 ;  /* 0x40000040000f7882 */ /* 0x000fce0000000000 */
[----:B------:R-:W-:Y:S01]  /*1b50*/  QGMMA.64x128x32.F32.E4M3.E4M3 R24, gdesc[UR12], R24 ;  /* 0x01e000000c1879f3 */ /* 0x000fe20008700818 */
[----:B------:R-:W-:Y:S02]  /*1b60*/  UIADD3 UR14, UR7, 0x6, URZ ;  /* 0x00000006070e7890 */ /* 0x000fe4000fffe03f */
[----:B------:R-:W-:Y:S01]  /*1b70*/  UIADD3 UR12, UR6, 0x6, URZ ;  /* 0x00000006060c7890 */ /* 0x000fe2000fffe03f */
[----:B------:R-:W-:Y:S01]  /*1b80*/  ULDC UR7, c[0x0][0x50c] ;  /* 0x0001430000077ab9 */ /* 0x000fe20000000800 */
[----:B------:R-:W-:Y:S01]  /*1b90*/  UMOV UR13, 0x40000040 ;  /* 0x40000040000d7882 */ /* 0x000fe20000000000 */
[----:B------:R-:W-:Y:S01]  /*1ba0*/  UISETP.NE.AND UP0, UPT, UR7, 0x4, UPT ;  /* 0x000000040700788c */ /* 0x000fe2000bf05270 */
[----:B------:R-:W-:Y:S01]  /*1bb0*/  UMOV UR15, 0x40000040 ;  /* 0x40000040000f7882 */ /* 0x000fe20000000000 */
[----:B------:R-:W-:Y:S02]  /*1bc0*/  UMOV UR6, 0x4 ;  /* 0x0000000400067882 */ /* 0x000fe40000000000 */
[----:B------:R-:W-:-:S06]  /*1bd0*/  USEL UR7, URZ, 0x1, UP0 ;  /* 0x000000013f077887 */ /* 0x000fcc0008000000 */
[----:B------:R-:W-:Y:S01]  /*1be0*/  ISETP.NE.AND P0, PT, RZ, UR7, PT ;  /* 0x00000007ff007c0c */ /* 0x000fe2000bf05270 */
[----:B------:R-:W-:-:S12]  /*1bf0*/  QGMMA.64x128x32.F32.E4M3.E4M3 R24, gdesc[UR12], R24, gsb0 ;  /* 0x01e000000c1879f3 */ /* 0x000fd80008000818 */
[----:B------:R-:W-:Y:S05]  /*1c00*/  @!P0 BRA `(.L_x_22) ;  /* 0x0000000400088947 */ /* 0x000fea0003800000 */
[----:B------:R-:W-:Y:S02]  /*1c10*/  WARPGROUP.DEPBAR.LE gsb0, 0x0 ;  /* 0x00008000000079c5 */ /* 0x000fe40000010000 */
[----:B------:R-:W-:-:S01]  /*1c20*/  FADD R143, RZ, R24 ;  /* 0x00000018ff8f7221 */ /* 0x000fc20000000000 */
[----:B------:R-:W-:Y:S01]  /*1c30*/  FADD R138, RZ, R25 ;  /* 0x00000019ff8a7221 */ /* 0x000fe20000000000 */
        /* <DEDUP_REMOVED lines=62> */
[----:B------:R-:W-:-:S06]  /*2020*/  UMOV UR6, URZ ;  /* 0x0000003f00067c82 */ /* 0x000fcc0008000000 */
.L_x_22:
[----:B------:R-:W-:-:S04]  /*2030*/  UIADD3 UR18, UR5, 0x1, URZ ;  /* 0x0000000105127890 */ /* 0x000fc8000fffe03f */
[----:B------:R-:W-:-:S04]  /*2040*/  UISETP.NE.AND UP0, UPT, UR18, 0x3, UPT ;  /* 0x000000031200788c */ /* 0x000fc8000bf05270 */
[----:B------:R-:W-:Y:S02]  /*2050*/  USEL UR8, URZ, 0x1, UP0 ;  /* 0x000000013f087887 */ /* 0x000fe40008000000 */
[----:B------:R-:W-:Y:S02]  /*2060*/  USEL UR18, UR18, URZ, UP0 ;  /* 0x0000003f12127287 */ /* 0x000fe40008000000 */
[----:B------:R-:W-:-:S06]  /*2070*/  ULOP3.LUT UR8, UR4, UR8, URZ, 0x3c, !UPT ;  /* 0x0000000804087292 */ /* 0x000fcc000f8e3c3f */
[----:B------:R-:W-:Y:S01]  /*2080*/  IMAD.U32 R144, RZ, RZ, UR8 ;  /* 0x00000008ff907e24 */ /* 0x000fe2000f8e00ff */
[----:B------:R-:W-:-:S06]  /*2090*/  UMOV UR8, 0x1 ;  /* 0x0000000100087882 */ /* 0x000fcc0000000000 */
.L_x_17:
[----:B------:R-:W-:-:S04]  /*20a0*/  UISETP.LT.AND UP0, UPT, UR9, 0x1, UPT ;  /* 0x000000010900788c */ /* 0x000fc8000bf01270 */
[----:B------:R-:W-:-:S04]  /*20b0*/  USEL UR12, UR9, 0x1, UP0 ;  /* 0x00000001090c7887 */ /* 0x000fc80008000000 */
[----:B------:R-:W-:-:S04]  /*20c0*/  UIADD3 UR12, UR9, -UR12, URZ ;  /* 0x8000000c090c7290 */ /* 0x000fc8000fffe03f */
[----:B------:R-:W-:-:S06]  /*20d0*/  UISETP.GE.AND UP0, UPT, UR12, 0x1, UPT ;  /* 0x000000010c00788c */ /* 0x000fcc000bf06270 */
[----:B------:R-:W-:-:S13]  /*20e0*/  PLOP3.LUT P0, PT, PT, PT, UP0, 0x80, 0x0 ;  /* 0x000000000000781c */ /* 0x000fda0003f0f008 */
[----:B------:R-:W-:Y:S05]  /*20f0*/  @!P0 BRA `(.L_x_23) ;  /* 0x0000000800388947 */ /* 0x000fea0003800000 */
[----:B01----:R-:W-:Y:S01]  /*2100*/  IMAD.U32 R12, RZ, RZ, UR12 ;  /* 0x0000000cff0c7e24 */ /* 0x003fe2000f8e00ff */
[----:B------:R-:W-:Y:S01]  /*2110*/  ULDC UR19, c[0x0][0x50c] ;  /* 0x0001430000137ab9 */ /* 0x000fe20000000800 */
[----:B------:R-:W-:-:S07]  /*2120*/  IMAD.U32 R13, RZ, RZ, UR5 ;  /* 0x00000005ff0d7e24 */ /* 0x000fce000f8e00ff */
.L_x_31:
[----:B------:R-:W-:-:S13]  /*2130*/  ISETP.NE.AND P1, PT, R142, 0x3, PT ;  /* 0x000000038e00780c */ /* 0x000fda0003f25270 */
[----:B------:R-:W-:Y:S05]  /*2140*/  @!P1 BRA `(.L_x_24) ;  /* 0x0000000000049947 */ /* 0x000fea0003800000 */
[----:B------:R-:W-:Y:S01]  /*2150*/  BPT.TRAP 0x1 ;  /* 0x000000040000795c */ /* 0x000fe20000300000 */
.L_x_24:
[----:B------:R-:W0:Y:S01]  /*2160*/  S2UR UR12, SR_CgaCtaId ;  /* 0x00000000000c79c3 */ /* 0x000e220000008800 */
[----:B------:R-:W-:Y:S01]  /*2170*/  UMOV UR10, 0x400 ;  /* 0x00000400000a7882 */ /* 0x000fe20000000000 */
[----:B------:R-:W-:Y:S01]  /*2180*/  SHF.L.U32 R140, R144, 0x1f, RZ ;  /* 0x0000001f908c7819 */ /* 0x000fe200000006ff */
[----:B0-----:R-:W-:-:S04]  /*2190*/  ULEA UR10, UR12, UR10, 0x18 ;  /* 0x0000000a0c0a7291 */ /* 0x001fc8000f8ec03f */
[----:B------:R-:W-:-:S09]  /*21a0*/  ULEA UR12, UR18, UR10, 0x3 ;  /* 0x0000000a120c7291 */ /* 0x000fd2000f8e183f */
[----:B------:R0:W1:Y:S01]  /*21b0*/  SYNCS.PHASECHK.TRANS64.TRYWAIT P0, [UR12], R140 ;  /* 0x0000008cff0075a7 */ /* 0x000062000800014c */
[----:B------:R-:W-:Y:S05]  /*21c0*/  @!P1 BRA `(.L_x_25) ;  /* 0x0000000000049947 */ /* 0x000fea0003800000 */
[----:B------:R-:W-:Y:S01]  /*21d0*/  BPT.TRAP 0x1 ;  /* 0x000000040000795c */ /* 0x000fe20000300000 */
.L_x_25:
[----:B-1----:R-:W-:Y:S05]  /*21e0*/  @P0 BRA `(.L_x_26) ;  /* 0x0000000000080947 */ /* 0x002fea0003800000 */
[----:B------:R-:W1:Y:S02]  /*21f0*/  SYNCS.PHASECHK.TRANS64.TRYWAIT P0, [UR12], R140 ;  /* 0x0000008cff0075a7 */ /* 0x000e64000800014c */
[----:B-1----:R-:W-:Y:S05]  /*2200*/  @!P0 BRA `(.L_x_27) ;  /* 0x0000007000b08947 */ /* 0x002fea0003800000 */
.L_x_26:
[----:B------:R-:W-:Y:S01]  /*2210*/  UIADD3 UR12, UR10, 0xc100, URZ ;  /* 0x0000c1000a0c7890 */ /* 0x000fe2000fffe03f */
[----:B------:R-:W-:Y:S01]  /*2220*/  WARPGROUP.ARRIVE ;  /* 0x00000000000079c5 */ /* 0x000fe20000000000 */
[----:B------:R-:W-:Y:S02]  /*2230*/  UISETP.NE.AND UP0, UPT, UR7, URZ, UPT ;  /* 0x0000003f0700728c */ /* 0x000fe4000bf05270 */
[----:B------:R-:W-:Y:S02]  /*2240*/  USHF.R.U32.HI UR12, URZ, 0x4, UR12 ;  /* 0x000000043f0c7899 */ /* 0x000fe4000801160c */
[----:B------:R-:W-:Y:S02]  /*2250*/  USEL UR8, UR8, URZ, !UP0 ;  /* 0x0000003f08087287 */ /* 0x000fe4000c000000 */
[----:B------:R-:W-:Y:S02]  /*2260*/  ULOP3.LUT UR12, UR12, 0x3fff, URZ, 0xc0, !UPT ;  /* 0x00003fff0c0c7892 */ /* 0x000fe4000f8ec03f */
[----:B------:R-:W-:-:S02]  /*2270*/  UISETP.NE.U32.AND UP0, UPT, UR8, URZ, UPT ;  /* 0x0000003f0800728c */ /* 0x000fc4000bf05070 */
[----:B------:R-:W-:Y:S02]  /*2280*/  ULOP3.LUT UR7, UR11, 0x10000, URZ, 0xfc, !UPT ;  /* 0x000100000b077892 */ /* 0x000fe4000f8efc3f */
[----:B------:R-:W-:Y:S02]  /*2290*/  ULOP3.LUT UR8, UR12, 0x10000, URZ, 0xfc, !UPT ;  /* 0x000100000c087892 */ /* 0x000fe4000f8efc3f */
[----:B------:R-:W-:Y:S02]  /*22a0*/  ULEA UR7, UR18, UR7, 0xa ;  /* 0x0000000712077291 */ /* 0x000fe4000f8e503f */
[----:B------:R-:W-:Y:S01]  /*22b0*/  ULEA UR8, UR18, UR8, 0xa ;  /* 0x0000000812087291 */ /* 0x000fe2000f8e503f */
[----:B------:R-:W-:Y:S01]  /*22c0*/  UMOV UR13, 0x40000040 ;  /* 0x40000040000d7882 */ /* 0x000fe20000000000 */
[----:B------:R-:W-:Y:S01]  /*22d0*/  UMOV UR15, 0x40000040 ;  /* 0x40000040000f7882 */ /* 0x000fe20000000000 */
[----:B------:R-:W-:Y:S02]  /*22e0*/  UIADD3 UR6, UR6, 0x4, URZ ;  /* 0x0000000406067890 */ /* 0x000fe4000fffe03f */
[----:B------:R-:W-:-:S02]  /*22f0*/  UMOV UR12, UR7 ;  /* 0x00000007000c7c82 */ /* 0x000fc40008000000 */
[----:B------:R-:W-:Y:S02]  /*2300*/  UMOV UR14, UR8 ;  /* 0x00000008000e7c82 */ /* 0x000fe40008000000 */
[----:B------:R-:W-:Y:S01]  /*2310*/  QGMMA.64x128x32.F32.E4M3.E4M3 R24, gdesc[UR12], R24, UP0 ;  /* 0x01e000000c1879f3 */ /* 0x000fe2000bf00818 */
[----:B------:R-:W-:Y:S02]  /*2320*/  UIADD3 UR12, UR7, 0x2, URZ ;  /* 0x00000002070c7890 */ /* 0x000fe4000fffe03f */
[----:B------:R-:W-:Y:S01]  /*2330*/  UIADD3 UR14, UR8, 0x2, URZ ;  /* 0x00000002080e7890 */ /* 0x000fe2000fffe03f */
[----:B------:R-:W-:Y:S01]  /*2340*/  UMOV UR13, 0x40000040 ;  /* 0x40000040000d7882 */ /* 0x000fe20000000000 */
[----:B------:R-:W-:Y:S01]  /*2350*/  UMOV UR15, 0x40000040 ;  /* 0x40000040000f7882 */ /* 0x000fe20000000000 */
[----:B------:R-:W-:-:S06]  /*2360*/  UISETP.NE.AND UP0, UPT, UR6, UR19, UPT ;  /* 0x000000130600728c */ /* 0x000fcc000bf05270 */
        /* <DEDUP_REMOVED lines=8> */
[----:B------:R-:W-:Y:S01]  /*23f0*/  UMOV UR13, 0x40000040 ;  /* 0x40000040000d7882 */ /* 0x000fe20000000000 */
[----:B------:R-:W-:Y:S01]  /*2400*/  UMOV UR15, 0x40000040 ;  /* 0x40000040000f7882 */ /* 0x000fe20000000000 */
[----:B------:R-:W-:-:S06]  /*2410*/  USEL UR7, URZ, 0x1, UP0 ;  /* 0x000000013f077887 */ /* 0x000fcc0008000000 */
[----:B------:R-:W-:Y:S01]  /*2420*/  ISETP.NE.AND P0, PT, RZ, UR7, PT ;  /* 0x00000007ff007c0c */ /* 0x000fe2000bf05270 */
[----:B------:R-:W-:Y:S03]  /*2430*/  QGMMA.64x128x32.F32.E4M3.E4M3 R24, gdesc[UR12], R24, gsb0 ;  /* 0x01e000000c1879f3 */ /* 0x000fe60008000818 */
[----:B------:R-:W-:-:S09]  /*2440*/  WARPGROUP.DEPBAR.LE gsb0, 0x1 ;  /* 0x00008000000079c5 */ /* 0x000fd20000010100 */
[----:B------:R-:W-:Y:S05]  /*2450*/  @!P0 BRA `(.L_x_28) ;  /* 0x0000000400088947 */ /* 0x000fea0003800000 */
[----:B------:R-:W-:Y:S02]  /*2460*/  WARPGROUP.DEPBAR.LE gsb0, 0x0 ;  /* 0x00008000000079c5 */ /* 0x000fe40000010000 */
[----:B------:R-:W-:-:S01]  /*2470*/  FADD R143, R24, R143 ;  /* 0x0000008f188f7221 */ /* 0x000fc20000000000 */
[----:B------:R-:W-:Y:S01]  /*2480*/  FADD R138, R25, R138 ;  /* 0x0000008a198a7221 */ /* 0x000fe20000000000 */
        /* <DEDUP_REMOVED lines=62> */
[----:B------:R-:W-:-:S06]  /*2870*/  UMOV UR6, URZ ;  /* 0x0000003f00067c82 */ /* 0x000fcc0008000000 */
.L_x_28:
[----:B------:R-:W-:Y:S05]  /*2880*/  @!P1 BRA `(.L_x_29) ;  /* 0x0000000000049947 */ /* 0x000fea0003800000 */
[----:B------:R-:W-:Y:S01]  /*2890*/  BPT.TRAP 0x1 ;  /* 0x000000040000795c */ /* 0x000fe20000300000 */
.L_x_29:
[----:B------:R-:W-:-:S13]  /*28a0*/  ISETP.NE.AND P0, PT, R6, RZ, PT ;  /* 0x000000ff0600720c */ /* 0x000fda0003f05270 */
[----:B01----:R-:W-:-:S05]  /*28b0*/  @P0 LEA R140, R13, UR10, 0x3 ;  /* 0x0000000a0d8c0c11 */ /* 0x003fca000f8e18ff */
[----:B------:R-:W-:-:S05]  /*28c0*/  @P0 VIADD R140, R140, 0x18 ;  /* 0x000000188c8c0836 */ /* 0x000fca0000000000 */
[----:B------:R-:W-:-:S04]  /*28d0*/  @P0 PRMT R140, R5, 0x654, R140 ;  /* 0x00000654058c0816 */ /* 0x000fc8000000008c */
[----:B------:R0:W-:Y:S01]  /*28e0*/  @P0 SYNCS.ARRIVE.TRANS64.RED.A1T0 RZ, [R140+URZ], RZ ;  /* 0x000000ff8cff09a7 */ /* 0x0001e2000810043f */
[----:B------:R-:W-:-:S13]  /*28f0*/  ISETP.GT.U32.AND P0, PT, R4, 0x1, PT ;  /* 0x000000010400780c */ /* 0x000fda0003f04070 */
[----:B0-----:R-:W-:Y:S05]  /*2900*/  @P0 BRA `(.L_x_30) ;  /* 0x0000000000040947 */ /* 0x001fea0003800000 */
[----:B------:R-:W-:Y:S01]  /*2910*/  BPT.TRAP 0x1 ;  /* 0x000000040000795c */ /* 0x000fe20000300000 */
.L_x_30:
[----:B------:R-:W-:Y:S01]  /*2920*/  UIADD3 UR18, UR18, 0x1, URZ ;  /* 0x0000000112127890 */ /* 0x000fe2000fffe03f */
[C---:B------:R-:W-:Y:S01]  /*2930*/  ISETP.GT.AND P1, PT, R12.reuse, 0x1, PT ;  /* 0x000000010c00780c */ /* 0x040fe20003f24270 */
[----:B------:R-:W-:Y:S02]  /*2940*/  VIADD R13, R13, 0x1 ;  /* 0x000000010d0d7836 */ /* 0x000fe40000000000 */
[----:B------:R-:W-:Y:S01]  /*2950*/  UISETP.NE.AND UP0, UPT, UR18, 0x3, UPT ;  /* 0x000000031200788c */ /* 0x000fe2000bf05270 */
[----:B------:R-:W-:Y:S02]  /*2960*/  VIADD R12, R12, 0xffffffff ;  /* 0xffffffff0c0c7836 */ /* 0x000fe40000000000 */
[C---:B------:R-:W-:Y:S01]  /*2970*/  ISETP.NE.AND P0, PT, R13.reuse, 0x3, PT ;  /* 0x000000030d00780c */ /* 0x040fe20003f05270 */
[----:B------:R-:W-:Y:S02]  /*2980*/  USEL UR8, URZ, 0x1, UP0 ;  /* 0x000000013f087887 */ /* 0x000fe40008000000 */
[----:B------:R-:W-:Y:S01]  /*2990*/  USEL UR18, UR18, URZ, UP0 ;  /* 0x0000003f12127287 */ /* 0x000fe20008000000 */
[----:B------:R-:W-:-:S03]  /*29a0*/  SEL R13, R13, RZ, P0 ;  /* 0x000000ff0d0d7207 */ /* 0x000fc60000000000 */
[----:B------:R-:W-:Y:S01]  /*29b0*/  LOP3.LUT R144, R144, UR8, RZ, 0x3c, !PT ;  /* 0x0000000890907c12 */ /* 0x000fe2000f8e3cff */
[----:B------:R-:W-:Y:S01]  /*29c0*/  UMOV UR8, 0x1 ;  /* 0x0000000100087882 */ /* 0x000fe20000000000 */
[----:B------:R-:W-:Y:S06]  /*29d0*/  @P1 BRA `(.L_x_31) ;  /* 0xfffffff400d41947 */ /* 0x000fec000383ffff */
.L_x_23:
[----:B------:R-:W-:Y:S01]  /*29e0*/  UISETP.NE.AND UP0, UPT, UR6, URZ, UPT ;  /* 0x0000003f0600728c */ /* 0x000fe2000bf05270 */
[----:B01----:R-:W0:Y:S03]  /*29f0*/  LDC R12, c[0x0][0x28c] ;  /* 0x0000a300ff0c7b82 */ /* 0x003e260000000800 */
[----:B------:R-:W-:-:S06]  /*2a00*/  USEL UR6, URZ, 0x1, !UP0 ;  /* 0x000000013f067887 */ /* 0x000fcc000c000000 */
[----:B------:R-:W-:Y:S02]  /*2a10*/  ISETP.NE.AND P0, PT, RZ, UR6, PT ;  /* 0x00000006ff007c0c */ /* 0x000fe4000bf05270 */
[----:B0-----:R-:W-:-:S11]  /*2a20*/  ISETP.GE.AND P1, PT, R12, 0x1, PT ;  /* 0x000000010c00780c */ /* 0x001fd60003f26270 */
[----:B------:R-:W-:Y:S05]  /*2a30*/  @!P0 BRA `(.L_x_32) ;  /* 0x0000000400048947 */ /* 0x000fea0003800000 */
[----:B------:R-:W-:Y:S02]  /*2a40*/  WARPGROUP.DEPBAR.LE gsb0, 0x0 ;  /* 0x00008000000079c5 */ /* 0x000fe40000010000 */
[----:B------:R-:W-:Y:S01]  /*2a50*/  FADD R143, R24, R143 ;  /* 0x0000008f188f7221 */ /* 0x000fe20000000000 */
        /* <DEDUP_REMOVED lines=62> */
[----:B------:R-:W-:-:S07]  /*2e40*/  FADD R16, R16, R87 ;  /* 0x0000005710107221 */ /* 0x000fce0000000000 */
.L_x_32:
[----:B------:R-:W-:Y:S02]  /*2e50*/  WARPGROUP.DEPBAR.LE gsb0, 0x0 ;  /* 0x00008000000079c5 */ /* 0x000fe40000010000 */
[----:B------:R-:W-:Y:S05]  /*2e60*/  @!P1 BRA `(.L_x_33) ;  /* 0x0000000000549947 */ /* 0x000fea0003800000 */
[----:B------:R-:W-:-:S13]  /*2e70*/  ISETP.NE.AND P0, PT, R142, 0x3, PT ;  /* 0x000000038e00780c */ /* 0x000fda0003f05270 */
[----:B------:R-:W-:Y:S05]  /*2e80*/  @!P0 BRA `(.L_x_34) ;  /* 0x0000000000048947 */ /* 0x000fea0003800000 */
[----:B------:R-:W-:Y:S01]  /*2e90*/  BPT.TRAP 0x1 ;  /* 0x000000040000795c */ /* 0x000fe20000300000 */
.L_x_34:
[----:B------:R-:W-:Y:S01]  /*2ea0*/  ISETP.NE.AND P0, PT, R6, RZ, PT ;  /* 0x000000ff0600720c */ /* 0x000fe20003f05270 */
[----:B------:R-:W-:Y:S01]  /*2eb0*/  BSSY B0, `(.L_x_35) ;  /* 0x000000e000007945 */ /* 0x000fe20003800000 */
[----:B------:R-:W-:-:S11]  /*2ec0*/  ISETP.GT.U32.AND P1, PT, R4, 0x1, PT ;  /* 0x000000010400780c */ /* 0x000fd60003f24070 */
[----:B------:R-:W-:Y:S05]  /*2ed0*/  @!P0 BRA `(.L_x_36) ;  /* 0x00000000002c8947 */ /* 0x000fea0003800000 */
[----:B------:R-:W-:-:S04]  /*2ee0*/  UISETP.LT.AND UP0, UPT, UR9, 0x1, UPT ;  /* 0x000000010900788c */ /* 0x000fc8000bf01270 */
[----:B------:R-:W-:-:S04]  /*2ef0*/  USEL UR8, UR9, 0x1, UP0 ;  /* 0x0000000109087887 */ /* 0x000fc80008000000 */
[----:B------:R-:W-:-:S04]  /*2f00*/  UIADD3 UR8, UR5, UR9, -UR8 ;  /* 0x0000000905087290 */ /* 0x000fc8000fffe808 */
[----:B------:R-:W-:-:S04]  /*2f10*/  UIMAD.WIDE.U32 UR6, UR8, -0x55555555, URZ ;  /* 0xaaaaaaab080678a5 */ /* 0x000fc8000f8e003f */
[----:B------:R-:W-:-:S04]  /*2f20*/  USHF.R.U32.HI UR6, URZ, 0x1, UR7 ;  /* 0x000000013f067899 */ /* 0x000fc80008011607 */
[----:B------:R-:W-:-:S04]  /*2f30*/  UIMAD UR8, UR6, -0x3, UR8 ;  /* 0xfffffffd060878a4 */ /* 0x000fc8000f8e0208 */
[----:B------:R-:W-:-:S04]  /*2f40*/  ULEA UR8, UR8, UR10, 0x3 ;  /* 0x0000000a08087291 */ /* 0x000fc8000f8e183f */
[----:B------:R-:W-:-:S06]  /*2f50*/  UIADD3 UR8, UR8, 0x18, URZ ;  /* 0x0000001808087890 */ /* 0x000fcc000fffe03f */
[----:B------:R-:W-:-:S05]  /*2f60*/  IMAD.U32 R12, RZ, RZ, UR8 ;  /* 0x00000008ff0c7e24 */ /* 0x000fca000f8e00ff */
[----:B------:R-:W-:-:S04]  /*2f70*/  PRMT R12, R5, 0x654, R12 ;  /* 0x00000654050c7816 */ /* 0x000fc8000000000c */
[----:B------:R0:W-:Y:S03]  /*2f80*/  SYNCS.ARRIVE.TRANS64.RED.A1T0 RZ, [R12+URZ], RZ ;  /* 0x000000ff0cff79a7 */ /* 0x0001e6000810043f */
.L_x_36:
[----:B------:R-:W-:Y:S05]  /*2f90*/  BSYNC B0 ;  /* 0x0000000000007941 */ /* 0x000fea0003800000 */
.L_x_35:
[----:B------:R-:W-:Y:S05]  /*2fa0*/  @P1 BRA `(.L_x_33) ;  /* 0x0000000000041947 */ /* 0x000fea0003800000 */
[----:B------:R-:W-:Y:S01]  /*2fb0*/  BPT.TRAP 0x1 ;  /* 0x000000040000795c */ /* 0x000fe20000300000 */
.L_x_33:
[----:B------:R-:W1:Y:S01]  /*2fc0*/  LDC R26, c[0x0][0x288] ;  /* 0x0000a200ff1a7b82 */ /* 0x000e620000000800 */
[--C-:B0-----:R-:W-:Y:S01]  /*2fd0*/  SHF.R.U32.HI R12, RZ, 0x2, R0.reuse ;  /* 0x00000002ff0c7819 */ /* 0x101fe20000011600 */
[----:B------:R-:W-:Y:S01]  /*2fe0*/  IMAD.SHL.U32 R29, R11, 0x80, RZ ;  /* 0x000000800b1d7824 */ /* 0x000fe200078e00ff */
[----:B------:R-:W-:Y:S01]  /*2ff0*/  SHF.R.U32.HI R25, RZ, 0x7, R0 ;  /* 0x00000007ff197819 */ /* 0x000fe20000011600 */
[----:B------:R-:W-:Y:S01]  /*3000*/  UIADD3 UR5, UR9, UR5, URZ ;  /* 0x0000000509057290 */ /* 0x000fe2000fffe03f */
[----:B------:R-:W-:Y:S01]  /*3010*/  LOP3.LUT R13, R12, 0x7, RZ, 0xc0, !PT ;  /* 0x000000070c0d7812 */ /* 0x000fe200078ec0ff */
[----:B------:R-:W-:Y:S01]  /*3020*/  IMAD.SHL.U32 R31, R10, 0x80, RZ ;  /* 0x000000800a1f7824 */ /* 0x000fe200078e00ff */
[----:B------:R-:W-:Y:S01]  /*3030*/  LOP3.LUT R12, R25, 0x1, RZ, 0xc0, !PT ;  /* 0x00000001190c7812 */ /* 0x000fe200078ec0ff */
[----:B------:R-:W-:Y:S01]  /*3040*/  UISETP.GT.U32.AND UP0, UPT, UR5, 0x2, UPT ;  /* 0x000000020500788c */ /* 0x000fe2000bf04070 */
[----:B------:R-:W-:Y:S01]  /*3050*/  LOP3.LUT R24, R0, 0x60, RZ, 0xc0, !PT ;  /* 0x0000006000187812 */ /* 0x000fe200078ec0ff */
[----:B------:R-:W-:Y:S01]  /*3060*/  ULDC UR12, c[0x0][0x284] ;  /* 0x0000a100000c7ab9 */ /* 0x000fe20000000800 */
[----:B------:R-:W-:Y:S01]  /*3070*/  UISETP.GE.U32.AND UP1, UPT, UR9, 0x3, UPT ;  /* 0x000000030900788c */ /* 0x000fe2000bf26070 */
[----:B------:R-:W-:Y:S01]  /*3080*/  IMAD.SHL.U32 R30, R12, 0x40, RZ ;  /* 0x000000400c1e7824 */ /* 0x000fe200078e00ff */
[----:B------:R-:W-:Y:S01]  /*3090*/  SHF.R.U32.HI R28, RZ, 0x1, R24 ;  /* 0x00000001ff1c7819 */ /* 0x000fe20000011618 */
[----:B------:R-:W-:Y:S01]  /*30a0*/  UISETP.LT.U32.AND UP0, UPT, UR9, 0x3, UP0 ;  /* 0x000000030900788c */ /* 0x000fe20008701070 */
[----:B------:R-:W-:Y:S01]  /*30b0*/  LOP3.LUT R24, R0, 0x3, RZ, 0xc0, !PT ;  /* 0x0000000300187812 */ /* 0x000fe200078ec0ff */
[----:B------:R-:W-:Y:S01]  /*30c0*/  UIMAD.WIDE.U32 UR6, UR5, -0x55555555, URZ ;  /* 0xaaaaaaab050678a5 */ /* 0x000fe2000f8e003f */
[--C-:B------:R-:W-:Y:S01]  /*30d0*/  IADD3 R25, RZ, -R28, -R13.reuse ;  /* 0x8000001cff197210 */ /* 0x100fe20007ffe80d */
[----:B------:R-:W-:Y:S01]  /*30e0*/  USEL UR8, URZ, 0x1, !UP0 ;  /* 0x000000013f087887 */ /* 0x000fe2000c000000 */
[----:B------:R-:W-:Y:S01]  /*30f0*/  LOP3.LUT R13, R30, 0x40, R13, 0xe2, !PT ;  /* 0x000000401e0d7812 */ /* 0x000fe200078ee20d */
[----:B------:R-:W-:Y:S01]  /*3100*/  ULDC.64 UR10, c[0x0][0x5d0] ;  /* 0x00017400000a7ab9 */ /* 0x000fe20000000a00 */
[----:B------:R-:W-:Y:S01]  /*3110*/  SHF.R.S32.HI R34, RZ, 0x1f, R7 ;  /* 0x0000001fff227819 */ /* 0x000fe20000011407 */
[----:B------:R-:W-:Y:S01]  /*3120*/  IMAD R12, R12, -0x40, R25 ;  /* 0xffffffc00c0c7824 */ /* 0x000fe200078e0219 */
[----:B------:R-:W-:Y:S01]  /*3130*/  USHF.R.U32.HI UR6, URZ, 0x1, UR7 ;  /* 0x000000013f067899 */ /* 0x000fe20008011607 */
[----:B-1----:R-:W-:Y:S01]  /*3140*/  IMAD R30, R24, -0x2, R26 ;  /* 0xfffffffe181e7824 */ /* 0x002fe200078e021a */
[----:B------:R-:W-:Y:S01]  /*3150*/  ISETP.GE.AND P0, PT, R29, R26, PT ;  /* 0x0000001a1d00720c */ /* 0x000fe20003f06270 */
[----:B------:R-:W-:Y:S01]  /*3160*/  IMAD.SHL.U32 R24, R0, 0x2, RZ ;  /* 0x0000000200187824 */ /* 0x000fe200078e00ff */
[----:B------:R-:W-:Y:S01]  /*3170*/  ULOP3.LUT UR4, UR4, UR8, URZ, 0x3c, !UPT ;  /* 0x0000000804047292 */ /* 0x000fe2000f8e3c3f */
[----:B------:R-:W-:Y:S01]  /*3180*/  IMAD R32, R34, UR10, RZ ;  /* 0x0000000a22207c24 */ /* 0x000fe2000f8e02ff */
[----:B------:R-:W-:Y:S01]  /*3190*/  ISETP.GE.OR P0, PT, R31, UR12, P0 ;  /* 0x0000000c1f007c0c */ /* 0x000fe20008706670 */
[----:B------:R-:W-:Y:S01]  /*31a0*/  IMAD.WIDE R26, R10, 0x80, RZ ;  /* 0x000000800a1a7825 */ /* 0x000fe200078e02ff */
[----:B------:R-:W-:Y:S01]  /*31b0*/  LOP3.LUT R24, R29, 0x6, R24, 0xf8, !PT ;  /* 0x000000061d187812 */ /* 0x000fe200078ef818 */
[----:B------:R-:W-:Y:S01]  /*31c0*/  UIMAD UR5, UR6, -0x3, UR5 ;  /* 0xfffffffd060578a4 */ /* 0x000fe2000f8e0205 */
[----:B------:R-:W-:Y:S01]  /*31d0*/  IADD3 R36, -R31, UR12, R12 ;  /* 0x0000000c1f247c10 */ /* 0x000fe2000fffe10c */
[----:B------:R-:W-:Y:S01]  /*31e0*/  IMAD R33, R7, UR11, R32 ;  /* 0x0000000b07217c24 */ /* 0x000fe2000f8e0220 */
[----:B------:R-:W-:Y:S01]  /*31f0*/  SHF.R.S32.HI R25, RZ, 0x1f, R24 ;  /* 0x0000001fff197819 */ /* 0x000fe20000011418 */
[----:B------:R-:W-:Y:S01]  /*3200*/  @UP1 ULOP3.LUT UR4, UR4, 0x1, UR6, 0x78, !UPT ;  /* 0x0000000104041892 */ /* 0x000fe2000f8e7806 */
[----:B------:R-:W-:Y:S01]  /*3210*/  LOP3.LUT R35, R26, R13, R28, 0xfe, !PT ;  /* 0x0000000d1a237212 */ /* 0x000fe200078efe1c */
[----:B------:R-:W-:-:S02]  /*3220*/  IMAD.IADD R29, R30, 0x1, -R29 ;  /* 0x000000011e1d7824 */ /* 0x000fc400078e0a1d */
[----:B------:R-:W-:-:S04]  /*3230*/  IMAD.WIDE.U32 R10, R7, UR10, R24 ;  /* 0x0000000a070a7c25 */ /* 0x000fc8000f8e0018 */
[----:B------:R-:W-:Y:S02]  /*3240*/  IMAD.IADD R11, R11, 0x1, R33 ;  /* 0x000000010b0b7824 */ /* 0x000fe400078e0221 */
[----:B------:R-:W-:Y:S01]  /*3250*/  IMAD.MOV.U32 R28, RZ, RZ, -0x1 ;  /* 0xffffffffff1c7424 */ /* 0x000fe200078e00ff */
[----:B------:R-:W-:Y:S06]  /*3260*/  @P0 BRA `(.L_x_37) ;  /* 0x0000004400a40947 */ /* 0x000fec0003800000 */
[----:B------:R-:W0:Y:S01]  /*3270*/  LDC.64 R32, c[0x0][0x5c8] ;  /* 0x00017200ff207b82 */ /* 0x000e220000000a00 */
[----:B------:R-:W-:Y:S01]  /*3280*/  ULDC.64 UR6, c[0x0][0x5c0] ;  /* 0x0001700000067ab9 */ /* 0x000fe20000000a00 */
[----:B------:R-:W-:Y:S01]  /*3290*/  BSSY B0, `(.L_x_37) ;  /* 0x0000466000007945 */ /* 0x000fe20003800000 */
[-C--:B0-----:R-:W-:Y:S02]  /*32a0*/  IMAD R12, R27, R32.reuse, RZ ;  /* 0x000000201b0c7224 */ /* 0x081fe400078e02ff */
[----:B------:R-:W-:-:S04]  /*32b0*/  IMAD.WIDE.U32 R10, R35, R32, R10 ;  /* 0x00000020230a7225 */ /* 0x000fc800078e000a */
[----:B------:R-:W-:Y:S01]  /*32c0*/  IMAD R31, R35, R33, R12 ;  /* 0x00000021231f7224 */ /* 0x000fe200078e020c */
[----:B------:R-:W-:Y:S02]  /*32d0*/  LEA R13, P0, R32, R10, 0x3 ;  /* 0x0000000a200d7211 */ /* 0x000fe400078018ff */
[----:B------:R-:W-:Y:S01]  /*32e0*/  IADD3 R12, P1, R10, UR6, RZ ;  /* 0x000000060a0c7c10 */ /* 0x000fe2000ff3e0ff */
[----:B------:R-:W-:Y:S01]  /*32f0*/  IMAD.IADD R31, R11, 0x1, R31 ;  /* 0x000000010b1f7824 */ /* 0x000fe200078e021f */
[----:B------:R-:W-:-:S04]  /*3300*/  IADD3 R10, P3, R13, UR6, RZ ;  /* 0x000000060d0a7c10 */ /* 0x000fc8000ff7e0ff */
[----:B------:R-:W-:Y:S02]  /*3310*/  LEA.HI.X R11, R32, R31, R33, 0x3, P0 ;  /* 0x0000001f200b7211 */ /* 0x000fe400000f1c21 */
[----:B---3-5:R-:W-:Y:S02]  /*3320*/  FSETP.NEU.AND P0, PT, R9, RZ, PT ;  /* 0x000000ff0900720b */ /* 0x028fe40003f0d000 */
[----:B------:R-:W-:Y:S02]  /*3330*/  IADD3.X R13, R31, UR7, RZ, P1, !PT ;  /* 0x000000071f0d7c10 */ /* 0x000fe40008ffe4ff */
[----:B------:R-:W-:-:S09]  /*3340*/  IADD3.X R11, R11, UR7, RZ, P3, !PT ;  /* 0x000000070b0b7c10 */ /* 0x000fd20009ffe4ff */
[----:B------:R-:W-:Y:S05]  /*3350*/  @!P0 BRA `(.L_x_38) ;  /* 0x00000034005c8947 */ /* 0x000fea0003800000 */
[----:B------:R-:W-:Y:S01]  /*3360*/  ULDC.64 UR6, c[0x0][0x5b8] ;  /* 0x00016e0000067ab9 */ /* 0x000fe20000000a00 */
[----:B------:R-:W-:Y:S01]  /*3370*/  ISETP.GE.AND P0, PT, R36, 0x1, PT ;  /* 0x000000012400780c */ /* 0x000fe20003f06270 */
[----:B------:R-:W-:Y:S01]  /*3380*/  IMAD R32, R34, UR6, RZ ;  /* 0x0000000622207c24 */ /* 0x000fe2000f8e02ff */
[----:B------:R-:W-:Y:S01]  /*3390*/  ULDC.64 UR10, c[0x0][0x5a8] ;  /* 0x00016a00000a7ab9 */ /* 0x000fe20000000a00 */
[----:B------:R-:W-:Y:S01]  /*33a0*/  IMAD.WIDE.U32 R30, R7, UR6, R24 ;  /* 0x00000006071e7c25 */ /* 0x000fe2000f8e0018 */
[----:B------:R-:W-:Y:S01]  /*33b0*/  ISETP.LT.OR P4, PT, R29, 0x1, !P0 ;  /* 0x000000011d00780c */ /* 0x000fe20004781670 */
[----:B------:R-:W-:Y:S02]  /*33c0*/  BSSY B1, `(.L_x_39) ;  /* 0x000000c000017945 */ /* 0x000fe40003800000 */
[----:B------:R-:W-:Y:S01]  /*33d0*/  IMAD R7, R7, UR7, R32 ;  /* 0x0000000707077c24 */ /* 0x000fe2000f8e0220 */
[----:B------:R-:W-:-:S03]  /*33e0*/  ULDC.64 UR6, c[0x0][0x5b0] ;  /* 0x00016c0000067ab9 */ /* 0x000fc60000000a00 */
[----:B------:R-:W-:Y:S02]  /*33f0*/  IMAD.IADD R31, R31, 0x1, R7 ;  /* 0x000000011f1f7824 */ /* 0x000fe400078e0207 */
[----:B------:R-:W-:Y:S02]  /*3400*/  IMAD R7, R27, UR6, RZ ;  /* 0x000000061b077c24 */ /* 0x000fe4000f8e02ff */
[----:B------:R-:W-:-:S04]  /*3410*/  IMAD.WIDE.U32 R24, R35, UR6, R30 ;  /* 0x0000000623187c25 */ /* 0x000fc8000f8e001e */
[----:B------:R-:W-:Y:S01]  /*3420*/  IMAD R7, R35, UR7, R7 ;  /* 0x0000000723077c24 */ /* 0x000fe2000f8e0207 */
[----:B------:R-:W-:-:S04]  /*3430*/  IADD3 R24, P1, R24, UR10, RZ ;  /* 0x0000000a18187c10 */ /* 0x000fc8000ff3e0ff */
[--C-:B------:R-:W-:Y:S02]  /*3440*/  IADD3.X R25, R25, UR11, R7.reuse, P1, !PT ;  /* 0x0000000b19197c10 */ /* 0x100fe40008ffe407 */
[----:B------:R-:W-:Y:S01]  /*3450*/  PRMT R7, RZ, 0x7610, R7 ;  /* 0x00007610ff077816 */ /* 0x000fe20000000007 */
[----:B------:R-:W-:Y:S06]  /*3460*/  @P4 BRA `(.L_x_40) ;  /* 0x0000000000044947 */ /* 0x000fec0003800000 */
[----:B------:R0:W5:Y:S02]  /*3470*/  LDG.E.U8 R7, desc[UR16][R24.64] ;  /* 0x0000001018077981 */ /* 0x000164000c1e1100 */
.L_x_40:
[----:B------:R-:W-:Y:S05]  /*3480*/  BSYNC B1 ;  /* 0x0000000000017941 */ /* 0x000fea0003800000 */
.L_x_39:
[----:B-----5:R-:W-:Y:S01]  /*3490*/  LOP3.LUT R7, R7, 0xff, RZ, 0xc0, !PT ;  /* 0x000000ff07077812 */ /* 0x020fe200078ec0ff */
[----:B------:R-:W-:Y:S01]  /*34a0*/  BSSY B1, `(.L_x_41) ;  /* 0x000000b000017945 */ /* 0x000fe20003800000 */
[----:B------:R-:W-:Y:S02]  /*34b0*/  ISETP.LT.OR P3, PT, R29, 0x2, !P0 ;  /* 0x000000021d00780c */ /* 0x000fe40004761670 */
[----:B------:R-:W-:-:S05]  /*34c0*/  F2FP.F16.E4M3.UNPACK_B R7, R7 ;  /* 0x00000007ff07723e */ /* 0x000fca00020006ff */
[----:B------:R-:W-:Y:S01]  /*34d0*/  HADD2.F32 R32, -RZ, R7.H0_H0 ;  /* 0x20000007ff207230 */ /* 0x000fe20000004100 */
[----:B------:R-:W-:-:S04]  /*34e0*/  PRMT R7, RZ, 0x7610, R7 ;  /* 0x00007610ff077816 */ /* 0x000fc80000000007 */
[----:B------:R-:W-:-:S04]  /*34f0*/  FMUL R32, R32, R9 ;  /* 0x0000000920207220 */ /* 0x000fc80000400000 */
[----:B--2---:R-:W-:-:S05]  /*3500*/  FFMA R32, R143, R8, R32 ;  /* 0x000000088f207223 */ /* 0x004fca0000000020 */
[----:B------:R-:W-:-:S05]  /*3510*/  F2FP.SATFINITE.E4M3.F32.PACK_AB_MERGE_C R33, RZ, R32, RZ ;  /* 0x00000020ff21723e */ /* 0x000fca00048070ff */
[----:B------:R1:W-:Y:S01]  /*3520*/  @!P4 STG.E.U8 desc[UR16][R12.64], R33 ;  /* 0x000000210c00c986 */ /* 0x0003e2000c101110 */
[----:B------:R-:W-:Y:S05]  /*3530*/  @P3 BRA `(.L_x_42) ;  /* 0x0000000000043947 */ /* 0x000fea0003800000 */
[----:B------:R2:W5:Y:S02]  /*3540*/  LDG.E.U8 R7, desc[UR16][R24.64+0x1] ;  /* 0x0000011018077981 */ /* 0x000564000c1e1100 */
.L_x_42:
[----:B------:R-:W-:Y:S05]  /*3550*/  BSYNC B1 ;  /* 0x0000000000017941 */ /* 0x000fea0003800000 */
.L_x_41:
[----:B-----5:R-:W-:Y:S01]  /*3560*/  LOP3.LUT R7, R7, 0xff, RZ, 0xc0, !PT ;  /* 0x000000ff07077812 */ /* 0x020fe200078ec0ff */
[----:B------:R-:W-:Y:S01]  /*3570*/  BSSY B1, `(.L_x_43) ;  /* 0x0000013000017945 */ /* 0x000fe20003800000 */
[----:B-1----:R-:W-:Y:S02]  /*3580*/  IADD3 R33, P1, R35, 0x8, RZ ;  /* 0x0000000823217810 */ /* 0x002fe40007f3e0ff */
[----:B------:R-:W-:-:S03]  /*3590*/  F2FP.F16.E4M3.UNPACK_B R7, R7 ;  /* 0x00000007ff07723e */ /* 0x000fc600020006ff */
[----:B------:R-:W-:Y:S01]  /*35a0*/  IMAD.X R27, RZ, RZ, R27, P1 ;  /* 0x000000ffff1b7224 */ /* 0x000fe200008e061b */
[----:B------:R-:W-:Y:S01]  /*35b0*/  ISETP.GE.AND P1, PT, R36, 0x9, PT ;  /* 0x000000092400780c */ /* 0x000fe20003f26270 */
[----:B------:R-:W-:Y:S02]  /*35c0*/  HADD2.F32 R26, -RZ, R7.H0_H0 ;  /* 0x20000007ff1a7230 */ /* 0x000fe40000004100 */
[----:B------:R-:W-:Y:S01]  /*35d0*/  IMAD.WIDE.U32 R30, R33, UR6, R30 ;  /* 0x00000006211e7c25 */ /* 0x000fe2000f8e001e */
[----:B------:R-:W-:-:S03]  /*35e0*/  ISETP.LT.OR P5, PT, R29, 0x1, !P1 ;  /* 0x000000011d00780c */ /* 0x000fc60004fa1670 */
[----:B------:R-:W-:Y:S01]  /*35f0*/  FMUL R7, R26, R9 ;  /* 0x000000091a077220 */ /* 0x000fe20000400000 */
[----:B------:R-:W-:-:S03]  /*3600*/  IMAD R26, R27, UR6, RZ ;  /* 0x000000061b1a7c24 */ /* 0x000fc6000f8e02ff */
[----:B------:R-:W-:Y:S01]  /*3610*/  FFMA R7, R138, R8, R7 ;  /* 0x000000088a077223 */ /* 0x000fe20000000007 */
[----:B------:R-:W-:Y:S01]  /*3620*/  IMAD R33, R33, UR7, R26 ;  /* 0x0000000721217c24 */ /* 0x000fe2000f8e021a */
[----:B------:R-:W-:-:S03]  /*3630*/  IADD3 R26, P4, R30, UR10, RZ ;  /* 0x0000000a1e1a7c10 */ /* 0x000fc6000ff9e0ff */
[----:B------:R-:W-:Y:S02]  /*3640*/  F2FP.SATFINITE.E4M3.F32.PACK_AB_MERGE_C R35, RZ, R7, RZ ;  /* 0x00000007ff23723e */ /* 0x000fe400048070ff */
[----:B------:R-:W-:Y:S02]  /*3650*/  IADD3.X R27, R31, UR11, R33, P4, !PT ;  /* 0x0000000b1f1b7c10 */ /* 0x000fe4000a7fe421 */
[----:B------:R-:W-:Y:S01]  /*3660*/  PRMT R7, RZ, 0x7610, R7 ;  /* 0x00007610ff077816 */ /* 0x000fe20000000007 */
[----:B------:R1:W-:Y:S01]  /*3670*/  @!P3 STG.E.U8 desc[UR16][R12.64+0x1], R35 ;  /* 0x000001230c00b986 */ /* 0x0003e2000c101110 */
[----:B------:R-:W-:Y:S05]  /*3680*/  @P5 BRA `(.L_x_44) ;  /* 0x0000000000045947 */ /* 0x000fea0003800000 */
[----:B------:R3:W5:Y:S02]  /*3690*/  LDG.E.U8 R7, desc[UR16][R26.64] ;  /* 0x000000101a077981 */ /* 0x000764000c1e1100 */
.L_x_44:
[----:B------:R-:W-:Y:S05]  /*36a0*/  BSYNC B1 ;  /* 0x0000000000017941 */ /* 0x000fea0003800000 */
.L_x_43:
[----:B-----5:R-:W-:Y:S01]  /*36b0*/  LOP3.LUT R7, R7, 0xff, RZ, 0xc0, !PT ;  /* 0x000000ff07077812 */ /* 0x020fe200078ec0ff */
[----:B------:R-:W-:Y:S01]  /*36c0*/  BSSY B1, `(.L_x_45) ;  /* 0x000000b000017945 */ /* 0x000fe20003800000 */
[----:B------:R-:W-:Y:S02]  /*36d0*/  ISETP.LT.OR P3, PT, R29, 0x2, !P1 ;  /* 0x000000021d00780c */ /* 0x000fe40004f61670 */
[----:B------:R-:W-:-:S05]  /*36e0*/  F2FP.F16.E4M3.UNPACK_B R7, R7 ;  /* 0x00000007ff07723e */ /* 0x000fca00020006ff */
[----:B------:R-:W-:Y:S01]  /*36f0*/  HADD2.F32 R30, -RZ, R7.H0_H0 ;  /* 0x20000007ff1e7230 */ /* 0x000fe20000004100 */
[----:B------:R-:W-:-:S04]  /*3700*/  PRMT R7, RZ, 0x7610, R7 ;  /* 0x00007610ff077816 */ /* 0x000fc80000000007 */
[----:B------:R-:W-:-:S04]  /*3710*/  FMUL R30, R30, R9 ;  /* 0x000000091e1e7220 */ /* 0x000fc80000400000 */
[----:B------:R-:W-:-:S05]  /*3720*/  FFMA R30, R141, R8, R30 ;  /* 0x000000088d1e7223 */ /* 0x000fca000000001e */
[----:B------:R-:W-:-:S05]  /*3730*/  F2FP.SATFINITE.E4M3.F32.PACK_AB_MERGE_C R31, RZ, R30, RZ ;  /* 0x0000001eff1f723e */ /* 0x000fca00048070ff */
[----:B------:R4:W-:Y:S01]  /*3740*/  @!P5 STG.E.U8 desc[UR16][R10.64], R31 ;  /* 0x0000001f0a00d986 */ /* 0x0009e2000c101110 */
[----:B------:R-:W-:Y:S05]  /*3750*/  @P3 BRA `(.L_x_46) ;  /* 0x0000000000043947 */ /* 0x000fea0003800000 */
[----:B------:R0:W5:Y:S02]  /*3760*/  LDG.E.U8 R7, desc[UR16][R26.64+0x1] ;  /* 0x000001101a077981 */ /* 0x000164000c1e1100 */
.L_x_46:
[----:B------:R-:W-:Y:S05]  /*3770*/  BSYNC B1 ;  /* 0x0000000000017941 */ /* 0x000fea0003800000 */
.L_x_45:
[----:B-----5:R-:W-:Y:S01]  /*3780*/  LOP3.LUT R7, R7, 0xff, RZ, 0xc0, !PT ;  /* 0x000000ff07077812 */ /* 0x020fe200078ec0ff */
[----:B------:R-:W-:Y:S01]  /*3790*/  BSSY B1, `(.L_x_47) ;  /* 0x000000b000017945 */ /* 0x000fe20003800000 */
[----:B------:R-:W-:Y:S02]  /*37a0*/  ISETP.LT.OR P4, PT, R29, 0x9, !P0 ;  /* 0x000000091d00780c */ /* 0x000fe40004781670 */
[----:B------:R-:W-:-:S05]  /*37b0*/  F2FP.F16.E4M3.UNPACK_B R7, R7 ;  /* 0x00000007ff07723e */ /* 0x000fca00020006ff */
[----:B------:R-:W-:-:S05]  /*37c0*/  HADD2.F32 R30, -RZ, R7.H0_H0 ;  /* 0x20000007ff1e7230 */ /* 0x000fca0000004100 */
[----:B------:R-:W-:-:S04]  /*37d0*/  FMUL R7, R30, R9 ;  /* 0x000000091e077220 */ /* 0x000fc80000400000 */
[----:B------:R-:W-:-:S05]  /*37e0*/  FFMA R7, R136, R8, R7 ;  /* 0x0000000888077223 */ /* 0x000fca0000000007 */
[----:B----4-:R-:W-:Y:S02]  /*37f0*/  F2FP.SATFINITE.E4M3.F32.PACK_AB_MERGE_C R31, RZ, R7, RZ ;  /* 0x00000007ff1f723e */ /* 0x010fe400048070ff */
[----:B------:R-:W-:-:S03]  /*3800*/  PRMT R7, RZ, 0x7610, R7 ;  /* 0x00007610ff077816 */ /* 0x000fc60000000007 */
[----:B------:R4:W-:Y:S01]  /*3810*/  @!P3 STG.E.U8 desc[UR16][R10.64+0x1], R31 ;  /* 0x0000011f0a00b986 */ /* 0x0009e2000c101110 */
[----:B------:R-:W-:Y:S05]  /*3820*/  @P4 BRA `(.L_x_48) ;  /* 0x0000000000044947 */ /* 0x000fea0003800000 */
[----:B------:R0:W5:Y:S02]  /*3830*/  LDG.E.U8 R7, desc[UR16][R24.64+0x8] ;  /* 0x0000081018077981 */ /* 0x000164000c1e1100 */
.L_x_48:
[----:B------:R-:W-:Y:S05]  /*3840*/  BSYNC B1 ;  /* 0x0000000000017941 */ /* 0x000fea0003800000 */
.L_x_47:
        /* <DEDUP_REMOVED lines=8> */
[----:B----4-:R-:W-:-:S05]  /*38d0*/  F2FP.SATFINITE.E4M3.F32.PACK_AB_MERGE_C R31, RZ, R30, RZ ;  /* 0x0000001eff1f723e */ /* 0x010fca00048070ff */
[----:B------:R4:W-:Y:S01]  /*38e0*/  @!P4 STG.E.U8 desc[UR16][R12.64+0x8], R31 ;  /* 0x0000081f0c00c986 */ /* 0x0009e2000c101110 */
[----:B------:R-:W-:Y:S05]  /*38f0*/  @P3 BRA `(.L_x_50) ;  /* 0x0000000000043947 */ /* 0x000fea0003800000 */
[----:B------:R0:W5:Y:S02]  /*3900*/  LDG.E.U8 R7, desc[UR16][R24.64+0x9] ;  /* 0x0000091018077981 */ /* 0x000164000c1e1100 */
.L_x_50:
[----:B------:R-:W-:Y:S05]  /*3910*/  BSYNC B1 ;  /* 0x0000000000017941 */ /* 0x000fea0003800000 */
.L_x_49:
        /* <DEDUP_REMOVED lines=12> */
.L_x_52:
[----:B------:R-:W-:Y:S05]  /*39e0*/  BSYNC B1 ;  /* 0x0000000000017941 */ /* 0x000fea0003800000 */
.L_x_51:
        /* <DEDUP_REMOVED lines=12> */
.L_x_54:
[----:B------:R-:W-:Y:S05]  /*3ab0*/  BSYNC B1 ;  /* 0x0000000000017941 */ /* 0x000fea0003800000 */
.L_x_53:
        /* <DEDUP_REMOVED lines=12> */
.L_x_56:
[----:B------:R-:W-:Y:S05]  /*3b80*/  BSYNC B1 ;  /* 0x0000000000017941 */ /* 0x000fea0003800000 */
.L_x_55:
        /* <DEDUP_REMOVED lines=12> */
.L_x_58:
[----:B------:R-:W-:Y:S05]  /*3c50*/  BSYNC B1 ;  /* 0x0000000000017941 */ /* 0x000fea0003800000 */
.L_x_57:
        /* <DEDUP_REMOVED lines=12> */
.L_x_60:
[----:B------:R-:W-:Y:S05]  /*3d20*/  BSYNC B1 ;  /* 0x0000000000017941 */ /* 0x000fea0003800000 */
.L_x_59:
        /* <DEDUP_REMOVED lines=12> */
.L_x_62:
[----:B------:R-:W-:Y:S05]  /*3df0*/  BSYNC B1 ;  /* 0x0000000000017941 */ /* 0x000fea0003800000 */
.L_x_61:
        /* <DEDUP_REMOVED lines=12> */
.L_x_64:
[----:B------:R-:W-:Y:S05]  /*3ec0*/  BSYNC B1 ;  /* 0x0000000000017941 */ /* 0x000fea0003800000 */
.L_x_63:
        /* <DEDUP_REMOVED lines=12> */
.L_x_66:
[----:B------:R-:W-:Y:S05]  /*3f90*/  BSYNC B1 ;  /* 0x0000000000017941 */ /* 0x000fea0003800000 */
.L_x_65:
        /* <DEDUP_REMOVED lines=12> */
.L_x_68:
[----:B------:R-:W-:Y:S05]  /*4060*/  BSYNC B1 ;  /* 0x0000000000017941 */ /* 0x000fea0003800000 */
.L_x_67:
        /* <DEDUP_REMOVED lines=12> */
.L_x_70:
[----:B------:R-:W-:Y:S05]  /*4130*/  BSYNC B1 ;  /* 0x0000000000017941 */ /* 0x000fea0003800000 */
.L_x_69:
        /* <DEDUP_REMOVED lines=12> */
.L_x_72:
[----:B------:R-:W-:Y:S05]  /*4200*/  BSYNC B1 ;  /* 0x0000000000017941 */ /* 0x000fea0003800000 */
.L_x_71:
        /* <DEDUP_REMOVED lines=12> */
.L_x_74:
[----:B------:R-:W-:Y:S05]  /*42d0*/  BSYNC B1 ;  /* 0x0000000000017941 */ /* 0x000fea0003800000 */
.L_x_73:
        /* <DEDUP_REMOVED lines=12> */
.L_x_76:
[----:B------:R-:W-:Y:S05]  /*43a0*/  BSYNC B1 ;  /* 0x0000000000017941 */ /* 0x000fea0003800000 */
.L_x_75:
        /* <DEDUP_REMOVED lines=12> */
.L_x_78:
[----:B------:R-:W-:Y:S05]  /*4470*/  BSYNC B1 ;  /* 0x0000000000017941 */ /* 0x000fea0003800000 */
.L_x_77:
        /* <DEDUP_REMOVED lines=12> */
.L_x_80:
[----:B------:R-:W-:Y:S05]  /*4540*/  BSYNC B1 ;  /* 0x0000000000017941 */ /* 0x000fea0003800000 */
.L_x_79:
        /* <DEDUP_REMOVED lines=12> */
.L_x_82:
[----:B------:R-:W-:Y:S05]  /*4610*/  BSYNC B1 ;  /* 0x0000000000017941 */ /* 0x000fea0003800000 */
.L_x_81:
        /* <DEDUP_REMOVED lines=12> */
.L_x_84:
[----:B------:R-:W-:Y:S05]  /*46e0*/  BSYNC B1 ;  /* 0x0000000000017941 */ /* 0x000fea0003800000 */
.L_x_83:
        /* <DEDUP_REMOVED lines=12> */
.L_x_86:
[----:B------:R-:W-:Y:S05]  /*47b0*/  BSYNC B1 ;  /* 0x0000000000017941 */ /* 0x000fea0003800000 */
.L_x_85:
        /* <DEDUP_REMOVED lines=12> */
.L_x_88:
[----:B------:R-:W-:Y:S05]  /*4880*/  BSYNC B1 ;  /* 0x0000000000017941 */ /* 0x000fea0003800000 */
.L_x_87:
        /* <DEDUP_REMOVED lines=12> */
.L_x_90:
[----:B------:R-:W-:Y:S05]  /*4950*/  BSYNC B1 ;  /* 0x0000000000017941 */ /* 0x000fea0003800000 */
.L_x_89:
        /* <DEDUP_REMOVED lines=12> */
.L_x_92:
[----:B------:R-:W-:Y:S05]  /*4a20*/  BSYNC B1 ;  /* 0x0000000000017941 */ /* 0x000fea0003800000 */
.L_x_91:
        /* <DEDUP_REMOVED lines=12> */
.L_x_94:
[----:B------:R-:W-:Y:S05]  /*4af0*/  BSYNC B1 ;  /* 0x0000000000017941 */ /* 0x000fea0003800000 */
.L_x_93:
        /* <DEDUP_REMOVED lines=12> */
.L_x_96:
[----:B------:R-:W-:Y:S05]  /*4bc0*/  BSYNC B1 ;  /* 0x0000000000017941 */ /* 0x000fea0003800000 */
.L_x_95:
        /* <DEDUP_REMOVED lines=12> */
.L_x_98:
[----:B------:R-:W-:Y:S05]  /*4c90*/  BSYNC B1 ;  /* 0x0000000000017941 */ /* 0x000fea0003800000 */
.L_x_97:
        /* <DEDUP_REMOVED lines=12> */
.L_x_100:
[----:B------:R-:W-:Y:S05]  /*4d60*/  BSYNC B1 ;  /* 0x0000000000017941 */ /* 0x000fea0003800000 */
.L_x_99:
        /* <DEDUP_REMOVED lines=12> */
.L_x_102:
[----:B------:R-:W-:Y:S05]  /*4e30*/  BSYNC B1 ;  /* 0x0000000000017941 */ /* 0x000fea0003800000 */
.L_x_101:
        /* <DEDUP_REMOVED lines=12> */
.L_x_104:
[----:B------:R-:W-:Y:S05]  /*4f00*/  BSYNC B1 ;  /* 0x0000000000017941 */ /* 0x000fea0003800000 */
.L_x_103:
        /* <DEDUP_REMOVED lines=12> */
.L_x_106:
[----:B------:R-:W-:Y:S05]  /*4fd0*/  BSYNC B1 ;  /* 0x0000000000017941 */ /* 0x000fea0003800000 */
.L_x_105:
        /* <DEDUP_REMOVED lines=12> */
.L_x_108:
[----:B------:R-:W-:Y:S05]  /*50a0*/  BSYNC B1 ;  /* 0x0000000000017941 */ /* 0x000fea0003800000 */
.L_x_107:
        /* <DEDUP_REMOVED lines=12> */
.L_x_110:
[----:B------:R-:W-:Y:S05]  /*5170*/  BSYNC B1 ;  /* 0x0000000000017941 */ /* 0x000fea0003800000 */
.L_x_109:
        /* <DEDUP_REMOVED lines=12> */
.L_x_112:
[----:B------:R-:W-:Y:S05]  /*5240*/  BSYNC B1 ;  /* 0x0000000000017941 */ /* 0x000fea0003800000 */
.L_x_111:
        /* <DEDUP_REMOVED lines=12> */
.L_x_114:
[----:B------:R-:W-:Y:S05]  /*5310*/  BSYNC B1 ;  /* 0x0000000000017941 */ /* 0x000fea0003800000 */
.L_x_113:
        /* <DEDUP_REMOVED lines=12> */
.L_x_116:
[----:B------:R-:W-:Y:S05]  /*53e0*/  BSYNC B1 ;  /* 0x0000000000017941 */ /* 0x000fea0003800000 */
.L_x_115:
        /* <DEDUP_REMOVED lines=12> */
.L_x_118:
[----:B------:R-:W-:Y:S05]  /*54b0*/  BSYNC B1 ;  /* 0x0000000000017941 */ /* 0x000fea0003800000 */
.L_x_117:
        /* <DEDUP_REMOVED lines=12> */
.L_x_120:
[----:B------:R-:W-:Y:S05]  /*5580*/  BSYNC B1 ;  /* 0x0000000000017941 */ /* 0x000fea0003800000 */
.L_x_119:
        /* <DEDUP_REMOVED lines=12> */
.L_x_122:
[----:B------:R-:W-:Y:S05]  /*5650*/  BSYNC B1 ;  /* 0x0000000000017941 */ /* 0x000fea0003800000 */
.L_x_121:
        /* <DEDUP_REMOVED lines=12> */
.L_x_124:
[----:B------:R-:W-:Y:S05]  /*5720*/  BSYNC B1 ;  /* 0x0000000000017941 */ /* 0x000fea0003800000 */
.L_x_123:
        /* <DEDUP_REMOVED lines=12> */
.L_x_126:
[----:B------:R-:W-:Y:S05]  /*57f0*/  BSYNC B1 ;  /* 0x0000000000017941 */ /* 0x000fea0003800000 */
.L_x_125:
        /* <DEDUP_REMOVED lines=12> */
.L_x_128:
[----:B------:R-:W-:Y:S05]  /*58c0*/  BSYNC B1 ;  /* 0x0000000000017941 */ /* 0x000fea0003800000 */
.L_x_127:
        /* <DEDUP_REMOVED lines=12> */
.L_x_130:
[----:B------:R-:W-:Y:S05]  /*5990*/  BSYNC B1 ;  /* 0x0000000000017941 */ /* 0x000fea0003800000 */
.L_x_129:
        /* <DEDUP_REMOVED lines=12> */
.L_x_132:
[----:B------:R-:W-:Y:S05]  /*5a60*/  BSYNC B1 ;  /* 0x0000000000017941 */ /* 0x000fea0003800000 */
.L_x_131:
        /* <DEDUP_REMOVED lines=12> */
.L_x_134:
[----:B------:R-:W-:Y:S05]  /*5b30*/  BSYNC B1 ;  /* 0x0000000000017941 */ /* 0x000fea0003800000 */
.L_x_133:
        /* <DEDUP_REMOVED lines=12> */
.L_x_136:
[----:B------:R-:W-:Y:S05]  /*5c00*/  BSYNC B1 ;  /* 0x0000000000017941 */ /* 0x000fea0003800000 */
.L_x_135:
        /* <DEDUP_REMOVED lines=12> */
.L_x_138:
[----:B------:R-:W-:Y:S05]  /*5cd0*/  BSYNC B1 ;  /* 0x0000000000017941 */ /* 0x000fea0003800000 */
.L_x_137:
        /* <DEDUP_REMOVED lines=12> */
.L_x_140:
[----:B------:R-:W-:Y:S05]  /*5da0*/  BSYNC B1 ;  /* 0x0000000000017941 */ /* 0x000fea0003800000 */
.L_x_139:
        /* <DEDUP_REMOVED lines=12> */
.L_x_142:
[----:B------:R-:W-:Y:S05]  /*5e70*/  BSYNC B1 ;  /* 0x0000000000017941 */ /* 0x000fea0003800000 */
.L_x_141:
        /* <DEDUP_REMOVED lines=12> */
.L_x_144:
[----:B------:R-:W-:Y:S05]  /*5f40*/  BSYNC B1 ;  /* 0x0000000000017941 */ /* 0x000fea0003800000 */
.L_x_143:
        /* <DEDUP_REMOVED lines=12> */
.L_x_146:
[----:B------:R-:W-:Y:S05]  /*6010*/  BSYNC B1 ;  /* 0x0000000000017941 */ /* 0x000fea0003800000 */
.L_x_145:
        /* <DEDUP_REMOVED lines=12> */
.L_x_148:
[----:B------:R-:W-:Y:S05]  /*60e0*/  BSYNC B1 ;  /* 0x0000000000017941 */ /* 0x000fea0003800000 */
.L_x_147:
        /* <DEDUP_REMOVED lines=12> */
.L_x_150:
[----:B------:R-:W-:Y:S05]  /*61b0*/  BSYNC B1 ;  /* 0x0000000000017941 */ /* 0x000fea0003800000 */
.L_x_149:
        /* <DEDUP_REMOVED lines=12> */
.L_x_152:
[----:B------:R-:W-:Y:S05]  /*6280*/  BSYNC B1 ;  /* 0x0000000000017941 */ /* 0x000fea0003800000 */
.L_x_151:
        /* <DEDUP_REMOVED lines=12> */
.L_x_154:
[----:B------:R-:W-:Y:S05]  /*6350*/  BSYNC B1 ;  /* 0x0000000000017941 */ /* 0x000fea0003800000 */
.L_x_153:
        /* <DEDUP_REMOVED lines=12> */
.L_x_156:
[----:B------:R-:W-:Y:S05]  /*6420*/  BSYNC B1 ;  /* 0x0000000000017941 */ /* 0x000fea0003800000 */
.L_x_155:
        /* <DEDUP_REMOVED lines=8> */
[----:B0-----:R-:W-:-:S05]  /*64b0*/  F2FP.SATFINITE.E4M3.F32.PACK_AB_MERGE_C R19, RZ, R20, RZ ;  /* 0x00000014ff13723e */ /* 0x001fca00048070ff */
[----:B------:R0:W-:Y:S01]  /*64c0*/  @!P4 STG.E.U8 desc[UR16][R10.64+0x70], R19 ;  /* 0x000070130a00c986 */ /* 0x0001e2000c101110 */
[----:B------:R-:W-:Y:S05]  /*64d0*/  @P3 BRA `(.L_x_158) ;  /* 0x0000000000043947 */ /* 0x000fea0003800000 */
[----:B------:R0:W5:Y:S02]  /*64e0*/  LDG.E.U8 R7, desc[UR16][R26.64+0x71] ;  /* 0x000071101a077981 */ /* 0x000164000c1e1100 */
.L_x_158:
[----:B------:R-:W-:Y:S05]  /*64f0*/  BSYNC B1 ;  /* 0x0000000000017941 */ /* 0x000fea0003800000 */
.L_x_157:
[----:B-----5:R-:W-:Y:S01]  /*6500*/  LOP3.LUT R7, R7, 0xff, RZ, 0xc0, !PT ;  /* 0x000000ff07077812 */ /* 0x020fe200078ec0ff */
[----:B------:R-:W-:Y:S01]  /*6510*/  BSSY B1, `(.L_x_159) ;  /* 0x000000b000017945 */ /* 0x000fe20003800000 */
[----:B------:R-:W-:Y:S02]  /*6520*/  ISETP.LT.OR P4, PT, R29, 0x79, !P0 ;  /* 0x000000791d00780c */ /* 0x000fe40004781670 */
[----:B------:R-:W-:-:S05]  /*6530*/  F2FP.F16.E4M3.UNPACK_B R7, R7 ;  /* 0x00000007ff07723e */ /* 0x000fca00020006ff */
[----:B------:R-:W-:-:S05]  /*6540*/  HADD2.F32 R20, -RZ, R7.H0_H0 ;  /* 0x20000007ff147230 */ /* 0x000fca0000004100 */
[----:B------:R-:W-:-:S04]  /*6550*/  FMUL R7, R20, R9 ;  /* 0x0000000914077220 */ /* 0x000fc80000400000 */
[----:B------:R-:W-:-:S05]  /*6560*/  FFMA R7, R18, R8, R7 ;  /* 0x0000000812077223 */ /* 0x000fca0000000007 */
[----:B0-----:R-:W-:Y:S02]  /*6570*/  F2FP.SATFINITE.E4M3.F32.PACK_AB_MERGE_C R19, RZ, R7, RZ ;  /* 0x00000007ff13723e */ /* 0x001fe400048070ff */
[----:B------:R-:W-:-:S03]  /*6580*/  PRMT R7, RZ, 0x7610, R7 ;  /* 0x00007610ff077816 */ /* 0x000fc60000000007 */
[----:B------:R0:W-:Y:S01]  /*6590*/  @!P3 STG.E.U8 desc[UR16][R10.64+0x71], R19 ;  /* 0x000071130a00b986 */ /* 0x0001e2000c101110 */
[----:B------:R-:W-:Y:S05]  /*65a0*/  @P4 BRA `(.L_x_160) ;  /* 0x0000000000044947 */ /* 0x000fea0003800000 */
[----:B------:R0:W5:Y:S02]  /*65b0*/  LDG.E.U8 R7, desc[UR16][R24.64+0x78] ;  /* 0x0000781018077981 */ /* 0x000164000c1e1100 */
.L_x_160:
[----:B------:R-:W-:Y:S05]  /*65c0*/  BSYNC B1 ;  /* 0x0000000000017941 */ /* 0x000fea0003800000 */
.L_x_159:
        /* <DEDUP_REMOVED lines=12> */
.L_x_162:
[----:B------:R-:W-:Y:S05]  /*6690*/  BSYNC B1 ;  /* 0x0000000000017941 */ /* 0x000fea0003800000 */
.L_x_161:
        /* <DEDUP_REMOVED lines=12> */
.L_x_164:
[----:B------:R-:W-:Y:S05]  /*6760*/  BSYNC B1 ;  /* 0x0000000000017941 */ /* 0x000fea0003800000 */
.L_x_163:
[----:B-----5:R-:W-:Y:S01]  /*6770*/  LOP3.LUT R7, R7, 0xff, RZ, 0xc0, !PT ;  /* 0x000000ff07077812 */ /* 0x020fe200078ec0ff */
[----:B------:R-:W-:Y:S01]  /*6780*/  BSSY B1, `(.L_x_165) ;  /* 0x000000b000017945 */ /* 0x000fe20003800000 */
[----:B------:R-:W-:Y:S02]  /*6790*/  ISETP.LT.OR P1, PT, R29, 0x7a, !P1 ;  /* 0x0000007a1d00780c */ /* 0x000fe40004f21670 */
[----:B------:R-:W-:-:S05]  /*67a0*/  F2FP.F16.E4M3.UNPACK_B R7, R7 ;  /* 0x00000007ff07723e */ /* 0x000fca00020006ff */
[----:B01----:R-:W-:Y:S01]  /*67b0*/  HADD2.F32 R12, -RZ, R7.H0_H0 ;  /* 0x20000007ff0c7230 */ /* 0x003fe20000004100 */
[----:B------:R-:W-:-:S04]  /*67c0*/  PRMT R7, RZ, 0x7610, R7 ;  /* 0x00007610ff077816 */ /* 0x000fc80000000007 */
[----:B------:R-:W-:-:S04]  /*67d0*/  FMUL R12, R12, R9 ;  /* 0x000000090c0c7220 */ /* 0x000fc80000400000 */
[----:B------:R-:W-:-:S05]  /*67e0*/  FFMA R12, R17, R8, R12 ;  /* 0x00000008110c7223 */ /* 0x000fca000000000c */
[----:B------:R-:W-:-:S05]  /*67f0*/  F2FP.SATFINITE.E4M3.F32.PACK_AB_MERGE_C R13, RZ, R12, RZ ;  /* 0x0000000cff0d723e */ /* 0x000fca00048070ff */
[----:B------:R0:W-:Y:S01]  /*6800*/  @!P3 STG.E.U8 desc[UR16][R10.64+0x78], R13 ;  /* 0x0000780d0a00b986 */ /* 0x0001e2000c101110 */
[----:B------:R-:W-:Y:S05]  /*6810*/  @P1 BRA `(.L_x_166) ;  /* 0x0000000000041947 */ /* 0x000fea0003800000 */
[----:B------:R1:W5:Y:S02]  /*6820*/  LDG.E.U8 R7, desc[UR16][R26.64+0x79] ;  /* 0x000079101a077981 */ /* 0x000364000c1e1100 */
.L_x_166:
[----:B------:R-:W-:Y:S05]  /*6830*/  BSYNC B1 ;  /* 0x0000000000017941 */ /* 0x000fea0003800000 */
.L_x_165:
[----:B------:R-:W-:Y:S05]  /*6840*/  @P1 BRA `(.L_x_167) ;  /* 0x0000001000281947 */ /* 0x000fea0003800000 */
[----:B-----5:R-:W-:-:S04]  /*6850*/  LOP3.LUT R7, R7, 0xff, RZ, 0xc0, !PT ;  /* 0x000000ff07077812 */ /* 0x020fc800078ec0ff */
[----:B------:R-:W-:-:S05]  /*6860*/  F2FP.F16.E4M3.UNPACK_B R7, R7 ;  /* 0x00000007ff07723e */ /* 0x000fca00020006ff */
[----:B------:R-:W-:-:S05]  /*6870*/  HADD2.F32 R12, -RZ, R7.H0_H0 ;  /* 0x20000007ff0c7230 */ /* 0x000fca0000004100 */
[----:B------:R-:W-:-:S04]  /*6880*/  FMUL R7, R12, R9 ;  /* 0x000000090c077220 */ /* 0x000fc80000400000 */
[----:B------:R-:W-:-:S05]  /*6890*/  FFMA R7, R16, R8, R7 ;  /* 0x0000000810077223 */ /* 0x000fca0000000007 */
[----:B------:R-:W-:-:S05]  /*68a0*/  F2FP.SATFINITE.E4M3.F32.PACK_AB_MERGE_C R7, RZ, R7, RZ ;  /* 0x00000007ff07723e */ /* 0x000fca00048070ff */
[----:B------:R0:W-:Y:S01]  /*68b0*/  STG.E.U8 desc[UR16][R10.64+0x79], R7 ;  /* 0x000079070a007986 */ /* 0x0001e2000c101110 */
[----:B------:R-:W-:Y:S05]  /*68c0*/  BRA `(.L_x_167) ;  /* 0x0000001000087947 */ /* 0x000fea0003800000 */
.L_x_38:
[----:B------:R-:W-:Y:S01]  /*68d0*/  ISETP.GE.AND P1, PT, R36, 0x1, PT ;  /* 0x000000012400780c */ /* 0x000fe20003f26270 */
[-C--:B--2---:R-:W-:Y:S01]  /*68e0*/  FMUL R143, R143, R8.reuse ;  /* 0x000000088f8f7220 */ /* 0x084fe20000400000 */
[-C--:B------:R-:W-:Y:S01]  /*68f0*/  FMUL R138, R138, R8.reuse ;  /* 0x000000088a8a7220 */ /* 0x080fe20000400000 */
[----:B------:R-:W-:Y:S01]  /*6900*/  ISETP.GE.AND P0, PT, R36, 0x9, PT ;  /* 0x000000092400780c */ /* 0x000fe20003f06270 */
[-C--:B------:R-:W-:Y:S01]  /*6910*/  FMUL R141, R141, R8.reuse ;  /* 0x000000088d8d7220 */ /* 0x080fe20000400000 */
[C---:B------:R-:W-:Y:S01]  /*6920*/  ISETP.LT.OR P4, PT, R29.reuse, 0x1, !P1 ;  /* 0x000000011d00780c */ /* 0x040fe20004f81670 */
[-C--:B------:R-:W-:Y:S01]  /*6930*/  FMUL R136, R136, R8.reuse ;  /* 0x0000000888887220 */ /* 0x080fe20000400000 */
[----:B------:R-:W-:Y:S01]  /*6940*/  ISETP.LT.OR P5, PT, R29, 0x2, !P1 ;  /* 0x000000021d00780c */ /* 0x000fe20004fa1670 */
[-C--:B------:R-:W-:Y:S01]  /*6950*/  FMUL R139, R139, R8.reuse ;  /* 0x000000088b8b7220 */ /* 0x080fe20000400000 */
[----:B------:R-:W-:Y:S01]  /*6960*/  F2FP.SATFINITE.E4M3.F32.PACK_AB_MERGE_C R143, RZ, R143, RZ ;  /* 0x0000008fff8f723e */ /* 0x000fe200048070ff */
[----:B------:R-:W-:Y:S01]  /*6970*/  FMUL R134, R134, R8 ;  /* 0x0000000886867220 */ /* 0x000fe20000400000 */
[----:B------:R-:W-:Y:S01]  /*6980*/  F2FP.SATFINITE.E4M3.F32.PACK_AB_MERGE_C R7, RZ, R138, RZ ;  /* 0x0000008aff07723e */ /* 0x000fe200048070ff */
[-C--:B------:R-:W-:Y:S01]  /*6990*/  FMUL R137, R137, R8.reuse ;  /* 0x0000000889897220 */ /* 0x080fe20000400000 */
[C---:B------:R-:W-:Y:S01]  /*69a0*/  ISETP.LT.OR P3, PT, R29.reuse, 0x1, !P0 ;  /* 0x000000011d00780c */ /* 0x040fe20004761670 */
[-C--:B------:R-:W-:Y:S01]  /*69b0*/  FMUL R132, R132, R8.reuse ;  /* 0x0000000884847220 */ /* 0x080fe20000400000 */
[----:B------:R-:W-:Y:S01]  /*69c0*/  ISETP.LT.OR P6, PT, R29, 0xa, !P1 ;  /* 0x0000000a1d00780c */ /* 0x000fe20004fc1670 */
[-C--:B------:R-:W-:Y:S01]  /*69d0*/  FMUL R135, R135, R8.reuse ;  /* 0x0000000887877220 */ /* 0x080fe20000400000 */
[----:B------:R-:W-:Y:S01]  /*69e0*/  F2FP.SATFINITE.E4M3.F32.PACK_AB_MERGE_C R141, RZ, R141, RZ ;  /* 0x0000008dff8d723e */ /* 0x000fe200048070ff */
[----:B------:R-:W-:Y:S01]  /*69f0*/  @!P4 STG.E.U8 desc[UR16][R12.64], R143 ;  /* 0x0000008f0c00c986 */ /* 0x000fe2000c101110 */
[C---:B------:R-:W-:Y:S01]  /*6a00*/  ISETP.LT.OR P4, PT, R29.reuse, 0x2, !P0 ;  /* 0x000000021d00780c */ /* 0x040fe20004781670 */
[----:B------:R-:W-:Y:S01]  /*6a10*/  FMUL R130, R130, R8 ;  /* 0x0000000882827220 */ /* 0x000fe20000400000 */
[----:B------:R-:W-:Y:S01]  /*6a20*/  F2FP.SATFINITE.E4M3.F32.PACK_AB_MERGE_C R25, RZ, R136, RZ ;  /* 0x00000088ff19723e */ /* 0x000fe200048070ff */
[----:B------:R0:W-:Y:S01]  /*6a30*/  @!P5 STG.E.U8 desc[UR16][R12.64+0x1], R7 ;  /* 0x000001070c00d986 */ /* 0x0001e2000c101110 */
[----:B------:R-:W-:Y:S01]  /*6a40*/  ISETP.LT.OR P5, PT, R29, 0x9, !P1 ;  /* 0x000000091d00780c */ /* 0x000fe20004fa1670 */
[-C--:B------:R-:W-:Y:S01]  /*6a50*/  FMUL R133, R133, R8.reuse ;  /* 0x0000000885857220 */ /* 0x080fe20000400000 */
[----:B------:R-:W-:Y:S01]  /*6a60*/  F2FP.SATFINITE.E4M3.F32.PACK_AB_MERGE_C R139, RZ, R139, RZ ;  /* 0x0000008bff8b723e */ /* 0x000fe200048070ff */
[----:B------:R-:W-:Y:S01]  /*6a70*/  @!P3 STG.E.U8 desc[UR16][R10.64], R141 ;  /* 0x0000008d0a00b986 */ /* 0x000fe2000c101110 */
[----:B------:R-:W-:Y:S01]  /*6a80*/  ISETP.LT.OR P3, PT, R29, 0x9, !P0 ;  /* 0x000000091d00780c */ /* 0x000fe20004761670 */
[-C--:B------:R-:W-:Y:S01]  /*6a90*/  FMUL R128, R128, R8.reuse ;  /* 0x0000000880807220 */ /* 0x080fe20000400000 */
[----:B------:R-:W-:Y:S01]  /*6aa0*/  F2FP.SATFINITE.E4M3.F32.PACK_AB_MERGE_C R137, RZ, R137, RZ ;  /* 0x00000089ff89723e */ /* 0x000fe200048070ff */
[-C--:B------:R-:W-:Y:S01]  /*6ab0*/  FMUL R131, R131, R8.reuse ;  /* 0x0000000883837220 */ /* 0x080fe20000400000 */
[----:B------:R-:W-:Y:S01]  /*6ac0*/  F2FP.SATFINITE.E4M3.F32.PACK_AB_MERGE_C R135, RZ, R135, RZ ;  /* 0x00000087ff87723e */ /* 0x000fe200048070ff */
[----:B------:R1:W-:Y:S01]  /*6ad0*/  @!P4 STG.E.U8 desc[UR16][R10.64+0x1], R25 ;  /* 0x000001190a00c986 */ /* 0x0003e2000c101110 */
[C---:B------:R-:W-:Y:S01]  /*6ae0*/  ISETP.LT.OR P4, PT, R29.reuse, 0xa, !P0 ;  /* 0x0000000a1d00780c */ /* 0x040fe20004781670 */
[----:B------:R-:W-:Y:S01]  /*6af0*/  FMUL R126, R126, R8 ;  /* 0x000000087e7e7220 */ /* 0x000fe20000400000 */
[----:B0-----:R-:W-:Y:S01]  /*6b00*/  F2FP.SATFINITE.E4M3.F32.PACK_AB_MERGE_C R7, RZ, R134, RZ ;  /* 0x00000086ff07723e */ /* 0x001fe200048070ff */
[----:B------:R-:W-:Y:S01]  /*6b10*/  @!P5 STG.E.U8 desc[UR16][R12.64+0x8], R139 ;  /* 0x0000088b0c00d986 */ /* 0x000fe2000c101110 */
[----:B------:R-:W-:Y:S01]  /*6b20*/  ISETP.LT.OR P5, PT, R29, 0x11, !P1 ;  /* 0x000000111d00780c */ /* 0x000fe20004fa1670 */
[-C--:B------:R-:W-:Y:S01]  /*6b30*/  FMUL R129, R129, R8.reuse ;  /* 0x0000000881817220 */ /* 0x080fe20000400000 */
[----:B------:R-:W-:Y:S01]  /*6b40*/  F2FP.SATFINITE.E4M3.F32.PACK_AB_MERGE_C R133, RZ, R133, RZ ;  /* 0x00000085ff85723e */ /* 0x000fe200048070ff */
[----:B------:R0:W-:Y:S01]  /*6b50*/  @!P6 STG.E.U8 desc[UR16][R12.64+0x9], R7 ;  /* 0x000009070c00e986 */ /* 0x0001e2000c101110 */
[----:B------:R-:W-:Y:S01]  /*6b60*/  ISETP.LT.OR P6, PT, R29, 0x12, !P1 ;  /* 0x000000121d00780c */ /* 0x000fe20004fc1670 */
[----:B------:R-:W-:Y:S01]  /*6b70*/  FMUL R124, R124, R8 ;  /* 0x000000087c7c7220 */ /* 0x000fe20000400000 */
[----:B------:R-:W-:Y:S01]  /*6b80*/  F2FP.SATFINITE.E4M3.F32.PACK_AB_MERGE_C R131, RZ, R131, RZ ;  /* 0x00000083ff83723e */ /* 0x000fe200048070ff */
[----:B------:R-:W-:Y:S01]  /*6b90*/  @!P3 STG.E.U8 desc[UR16][R10.64+0x8], R137 ;  /* 0x000008890a00b986 */ /* 0x000fe2000c101110 */
[----:B-1----:R-:W-:Y:S01]  /*6ba0*/  F2FP.SATFINITE.E4M3.F32.PACK_AB_MERGE_C R25, RZ, R132, RZ ;  /* 0x00000084ff19723e */ /* 0x002fe200048070ff */
[-C--:B------:R-:W-:Y:S01]  /*6bb0*/  FMUL R127, R127, R8.reuse ;  /* 0x000000087f7f7220 */ /* 0x080fe20000400000 */
[C---:B------:R-:W-:Y:S01]  /*6bc0*/  ISETP.LT.OR P3, PT, R29.reuse, 0x11, !P0 ;  /* 0x000000111d00780c */ /* 0x040fe20004761670 */
[-C--:B------:R-:W-:Y:S01]  /*6bd0*/  FMUL R122, R122, R8.reuse ;  /* 0x000000087a7a7220 */ /* 0x080fe20000400000 */
[----:B------:R-:W-:Y:S01]  /*6be0*/  F2FP.SATFINITE.E4M3.F32.PACK_AB_MERGE_C R129, RZ, R129, RZ ;  /* 0x00000081ff81723e */ /* 0x000fe200048070ff */
[----:B------:R1:W-:Y:S01]  /*6bf0*/  @!P4 STG.E.U8 desc[UR16][R10.64+0x9], R25 ;  /* 0x000009190a00c986 */ /* 0x0003e2000c101110 */
[----:B------:R-:W-:Y:S01]  /*6c00*/  ISETP.LT.OR P4, PT, R29, 0x12, !P0 ;  /* 0x000000121d00780c */ /* 0x000fe20004781670 */
[----:B------:R-:W-:Y:S01]  /*6c10*/  FMUL R125, R125, R8 ;  /* 0x000000087d7d7220 */ /* 0x000fe20000400000 */
[----:B0-----:R-:W-:Y:S01]  /*6c20*/  F2FP.SATFINITE.E4M3.F32.PACK_AB_MERGE_C R7, RZ, R130, RZ ;  /* 0x00000082ff07723e */ /* 0x001fe200048070ff */
[----:B------:R-:W-:Y:S01]  /*6c30*/  @!P5 STG.E.U8 desc[UR16][R12.64+0x10], R135 ;  /* 0x000010870c00d986 */ /* 0x000fe2000c101110 */
[C---:B------:R-:W-:Y:S01]  /*6c40*/  ISETP.LT.OR P5, PT, R29.reuse, 0x19, !P1 ;  /* 0x000000191d00780c */ /* 0x040fe20004fa1670 */
[-C--:B------:R-:W-:Y:S01]  /*6c50*/  FMUL R120, R120, R8.reuse ;  /* 0x0000000878787220 */ /* 0x080fe20000400000 */
[----:B------:R-:W-:Y:S01]  /*6c60*/  F2FP.SATFINITE.E4M3.F32.PACK_AB_MERGE_C R127, RZ, R127, RZ ;  /* 0x0000007fff7f723e */ /* 0x000fe200048070ff */
[----:B------:R0:W-:Y:S01]  /*6c70*/  @!P6 STG.E.U8 desc[UR16][R12.64+0x11], R7 ;  /* 0x000011070c00e986 */ /* 0x0001e2000c101110 */
[----:B------:R-:W-:Y:S01]  /*6c80*/  ISETP.LT.OR P6, PT, R29, 0x1a, !P1 ;  /* 0x0000001a1d00780c */ /* 0x000fe20004fc1670 */
[-C--:B------:R-:W-:Y:S01]  /*6c90*/  FMUL R123, R123, R8.reuse ;  /* 0x000000087b7b7220 */ /* 0x080fe20000400000 */
[----:B------:R-:W-:Y:S01]  /*6ca0*/  FMUL R118, R118, R8 ;  /* 0x0000000876767220 */ /* 0x000fe20000400000 */
[----:B-1----:R-:W-:Y:S01]  /*6cb0*/  F2FP.SATFINITE.E4M3.F32.PACK_AB_MERGE_C R25, RZ, R128, RZ ;  /* 0x00000080ff19723e */ /* 0x002fe200048070ff */
[----:B------:R-:W-:Y:S01]  /*6cc0*/  @!P3 STG.E.U8 desc[UR16][R10.64+0x10], R133 ;  /* 0x000010850a00b986 */ /* 0x000fe2000c101110 */
[----:B------:R-:W-:Y:S01]  /*6cd0*/  ISETP.LT.OR P3, PT, R29, 0x19, !P0 ;  /* 0x000000191d00780c */ /* 0x000fe20004761670 */
        /* <DEDUP_REMOVED lines=35> */
[----:B------:R-:W-:Y:S01]  /*6f10*/  ISETP.LT.OR P3, PT, R29, 0x29, !P0 ;  /* 0x000000291d00780c */ /* 0x000fe20004761670 */
[-C--:B------:R-:W-:Y:S01]  /*6f20*/  FMUL R111, R111, R8.reuse ;  /* 0x000000086f6f7220 */ /* 0x080fe20000400000 */
[-C--:B------:R-:W-:Y:S01]  /*6f30*/  FMUL R106, R106, R8.reuse ;  /* 0x000000086a6a7220 */ /* 0x080fe20000400000 */
        /* <DEDUP_REMOVED lines=104> */
[----:B------:R-:W-:-:S02]  /*75c0*/  ISETP.LT.OR P3, PT, R29, 0x59, !P0 ;  /* 0x000000591d00780c */ /* 0x000fc40004761670 */
[----:B------:R-:W-:Y:S01]  /*75d0*/  F2FP.SATFINITE.E4M3.F32.PACK_AB_MERGE_C R21, RZ, R21, RZ ;  /* 0x00000015ff15723e */ /* 0x000fe200048070ff */
[----:B------:R1:W-:Y:S01]  /*75e0*/  @!P4 STG.E.U8 desc[UR16][R10.64+0x51], R25 ;  /* 0x000051190a00c986 */ /* 0x0003e2000c101110 */
[C---:B------:R-:W-:Y:S02]  /*75f0*/  ISETP.LT.OR P4, PT, R29.reuse, 0x5a, !P0 ;  /* 0x0000005a1d00780c */ /* 0x040fe40004781670 */
[----:B0-----:R-:W-:Y:S01]  /*7600*/  F2FP.SATFINITE.E4M3.F32.PACK_AB_MERGE_C R7, RZ, R94, RZ ;  /* 0x0000005eff07723e */ /* 0x001fe200048070ff */
[----:B------:R-:W-:Y:S01]  /*7610*/  @!P5 STG.E.U8 desc[UR16][R12.64+0x58], R99 ;  /* 0x000058630c00d986 */ /* 0x000fe2000c101110 */
[C---:B------:R-:W-:Y:S02]  /*7620*/  ISETP.LT.OR P5, PT, R29.reuse, 0x61, !P1 ;  /* 0x000000611d00780c */ /* 0x040fe40004fa1670 */
[----:B------:R-:W-:Y:S01]  /*7630*/  F2FP.SATFINITE.E4M3.F32.PACK_AB_MERGE_C R15, RZ, R15, RZ ;  /* 0x0000000fff0f723e */ /* 0x000fe200048070ff */
[----:B------:R0:W-:Y:S01]  /*7640*/  @!P6 STG.E.U8 desc[UR16][R12.64+0x59], R7 ;  /* 0x000059070c00e986 */ /* 0x0001e2000c101110 */
[----:B------:R-:W-:-:S02]  /*7650*/  ISETP.LT.OR P6, PT, R29, 0x62, !P1 ;  /* 0x000000621d00780c */ /* 0x000fc40004fc1670 */
[----:B------:R-:W-:Y:S01]  /*7660*/  F2FP.SATFINITE.E4M3.F32.PACK_AB_MERGE_C R17, RZ, R17, RZ ;  /* 0x00000011ff11723e */ /* 0x000fe200048070ff */
[----:B------:R-:W-:Y:S01]  /*7670*/  @!P3 STG.E.U8 desc[UR16][R10.64+0x58], R97 ;  /* 0x000058610a00b986 */ /* 0x000fe2000c101110 */
[----:B-1----:R-:W-:Y:S02]  /*7680*/  F2FP.SATFINITE.E4M3.F32.PACK_AB_MERGE_C R25, RZ, R92, RZ ;  /* 0x0000005cff19723e */ /* 0x002fe400048070ff */
[----:B------:R-:W-:-:S03]  /*7690*/  ISETP.LT.OR P3, PT, R29, 0x61, !P0 ;  /* 0x000000611d00780c */ /* 0x000fc60004761670 */
[----:B------:R1:W-:Y:S01]  /*76a0*/  @!P4 STG.E.U8 desc[UR16][R10.64+0x59], R25 ;  /* 0x000059190a00c986 */ /* 0x0003e2000c101110 */
[C---:B------:R-:W-:Y:S02]  /*76b0*/  ISETP.LT.OR P4, PT, R29.reuse, 0x62, !P0 ;  /* 0x000000621d00780c */ /* 0x040fe40004781670 */
[----:B0-----:R-:W-:Y:S01]  /*76c0*/  F2FP.SATFINITE.E4M3.F32.PACK_AB_MERGE_C R7, RZ, R90, RZ ;  /* 0x0000005aff07723e */ /* 0x001fe200048070ff */
[----:B------:R-:W-:Y:S01]  /*76d0*/  @!P5 STG.E.U8 desc[UR16][R12.64+0x60], R93 ;  /* 0x0000605d0c00d986 */ /* 0x000fe2000c101110 */
[----:B------:R-:W-:-:S03]  /*76e0*/  ISETP.LT.OR P5, PT, R29, 0x69, !P1 ;  /* 0x000000691d00780c */ /* 0x000fc60004fa1670 */
[----:B------:R0:W-:Y:S01]  /*76f0*/  @!P6 STG.E.U8 desc[UR16][R12.64+0x61], R7 ;  /* 0x000061070c00e986 */ /* 0x0001e2000c101110 */
[C---:B------:R-:W-:Y:S02]  /*7700*/  ISETP.LT.OR P6, PT, R29.reuse, 0x6a, !P1 ;  /* 0x0000006a1d00780c */ /* 0x040fe40004fc1670 */
[----:B-1----:R-:W-:Y:S01]  /*7710*/  F2FP.SATFINITE.E4M3.F32.PACK_AB_MERGE_C R25, RZ, R88, RZ ;  /* 0x00000058ff19723e */ /* 0x002fe200048070ff */
[----:B------:R-:W-:Y:S01]  /*7720*/  @!P3 STG.E.U8 desc[UR16][R10.64+0x60], R95 ;  /* 0x0000605f0a00b986 */ /* 0x000fe2000c101110 */
        /* <DEDUP_REMOVED lines=11> */
[----:B------:R-:W-:Y:S01]  /*77e0*/  @!P4 STG.E.U8 desc[UR16][R10.64+0x69], R25 ;  /* 0x000069190a00c986 */ /* 0x000fe2000c101110 */
[C---:B------:R-:W-:Y:S02]  /*77f0*/  ISETP.LT.OR P4, PT, R29.reuse, 0x79, !P1 ;  /* 0x000000791d00780c */ /* 0x040fe40004f81670 */
[C---:B------:R-:W-:Y:S01]  /*7800*/  ISETP.LT.OR P1, PT, R29.reuse, 0x7a, !P1 ;  /* 0x0000007a1d00780c */ /* 0x040fe20004f21670 */
[----:B------:R1:W-:Y:S01]  /*7810*/  @!P5 STG.E.U8 desc[UR16][R12.64+0x70], R23 ;  /* 0x000070170c00d986 */ /* 0x0003e2000c101110 */
[C---:B------:R-:W-:Y:S02]  /*7820*/  ISETP.LT.OR P5, PT, R29.reuse, 0x72, !P0 ;  /* 0x000000721d00780c */ /* 0x040fe400047a1670 */
[----:B0-----:R-:W-:Y:S01]  /*7830*/  F2FP.SATFINITE.E4M3.F32.PACK_AB_MERGE_C R7, RZ, R18, RZ ;  /* 0x00000012ff07723e */ /* 0x001fe200048070ff */
[----:B------:R0:W-:Y:S01]  /*7840*/  @!P6 STG.E.U8 desc[UR16][R12.64+0x71], R19 ;  /* 0x000071130c00e986 */ /* 0x0001e2000c101110 */
[C---:B------:R-:W-:Y:S02]  /*7850*/  ISETP.LT.OR P6, PT, R29.reuse, 0x79, !P0 ;  /* 0x000000791d00780c */ /* 0x040fe400047c1670 */
[----:B------:R-:W-:Y:S01]  /*7860*/  ISETP.LT.OR P0, PT, R29, 0x7a, !P0 ;  /* 0x0000007a1d00780c */ /* 0x000fe20004701670 */
[----:B------:R2:W-:Y:S01]  /*7870*/  @!P3 STG.E.U8 desc[UR16][R10.64+0x70], R21 ;  /* 0x000070150a00b986 */ /* 0x0005e2000c101110 */
[----:B-1----:R-:W-:-:S05]  /*7880*/  F2FP.SATFINITE.E4M3.F32.PACK_AB_MERGE_C R23, RZ, R16, RZ ;  /* 0x00000010ff17723e */ /* 0x002fca00048070ff */
[----:B------:R2:W-:Y:S01]  /*7890*/  @!P5 STG.E.U8 desc[UR16][R10.64+0x71], R7 ;  /* 0x000071070a00d986 */ /* 0x0005e2000c101110 */
[----:B0-----:R-:W-:-:S03]  /*78a0*/  F2FP.SATFINITE.E4M3.F32.PACK_AB_MERGE_C R19, RZ, R14, RZ ;  /* 0x0000000eff13723e */ /* 0x001fc600048070ff */
[----:B------:R2:W-:Y:S04]  /*78b0*/  @!P4 STG.E.U8 desc[UR16][R12.64+0x78], R15 ;  /* 0x0000780f0c00c986 */ /* 0x0005e8000c101110 */
[----:B------:R2:W-:Y:S04]  /*78c0*/  @!P1 STG.E.U8 desc[UR16][R12.64+0x79], R19 ;  /* 0x000079130c009986 */ /* 0x0005e8000c101110 */
[----:B------:R2:W-:Y:S04]  /*78d0*/  @!P6 STG.E.U8 desc[UR16][R10.64+0x78], R17 ;  /* 0x000078110a00e986 */ /* 0x0005e8000c101110 */
[----:B------:R2:W-:Y:S02]  /*78e0*/  @!P0 STG.E.U8 desc[UR16][R10.64+0x79], R23 ;  /* 0x000079170a008986 */ /* 0x0005e4000c101110 */
.L_x_167:
[----:B------:R-:W-:Y:S05]  /*78f0*/  BSYNC B0 ;  /* 0x0000000000007941 */ /* 0x000fea0003800000 */
.L_x_37:
[----:B------:R-:W-:Y:S01]  /*7900*/  ULDC UR6, c[0x0][0xc] ;  /* 0x0000030000067ab9 */ /* 0x000fe20000000800 */
[----:B------:R-:W-:Y:S01]  /*7910*/  ULDC UR7, c[0x0][0x10] ;  /* 0x0000040000077ab9 */ /* 0x000fe20000000800 */
[----:B0-2--5:R-:W0:Y:S01]  /*7920*/  LDC R7, c[0x0][0x14] ;  /* 0x00000500ff077b82 */ /* 0x025e220000000800 */
[----:B------:R-:W-:Y:S01]  /*7930*/  UIMAD.WIDE.U32 UR6, UR6, UR7, URZ ;  /* 0x00000007060672a5 */ /* 0x000fe2000f8e003f */
[----:B----4-:R-:W-:Y:S01]  /*7940*/  PRMT R10, RZ, 0x7610, R10 ;  /* 0x00007610ff0a7816 */ /* 0x010fe2000000000a */
[----:B------:R-:W-:-:S04]  /*7950*/  IMAD.MOV.U32 R11, RZ, RZ, -0x1 ;  /* 0xffffffffff0b7424 */ /* 0x000fc800078e00ff */
[----:B0-----:R-:W-:-:S04]  /*7960*/  IMAD.WIDE.U32 R2, R7, UR6, R2 ;  /* 0x0000000607027c25 */ /* 0x001fc8000f8e0002 */
[----:B------:R-:W-:Y:S01]  /*7970*/  IMAD R7, R7, UR7, RZ ;  /* 0x0000000707077c24 */ /* 0x000fe2000f8e02ff */
[----:B------:R-:W-:Y:S02]  /*7980*/  ULDC.64 UR6, c[0x0][0x650] ;  /* 0x0001940000067ab9 */ /* 0x000fe40000000a00 */
[----:B------:R-:W-:Y:S01]  /*7990*/  ISETP.GE.U32.AND P0, PT, R2, UR6, PT ;  /* 0x0000000602007c0c */ /* 0x000fe2000bf06070 */
[----:B------:R-:W-:Y:S02]  /*79a0*/  IMAD.IADD R3, R3, 0x1, R7 ;  /* 0x0000000103037824 */ /* 0x000fe400078e0207 */
[----:B------:R-:W-:-:S03]  /*79b0*/  IMAD.MOV.U32 R7, RZ, RZ, -0x1 ;  /* 0xffffffffff077424 */ /* 0x000fc600078e00ff */
[----:B------:R-:W-:-:S13]  /*79c0*/  ISETP.GE.U32.AND.EX P0, PT, R3, UR7, PT, P0 ;  /* 0x0000000703007c0c */ /* 0x000fda000bf06100 */
[----:B------:R-:W-:Y:S05]  /*79d0*/  @P0 BRA `(.L_x_168) ;  /* 0x0000000400600947 */ /* 0x000fea0003800000 */
[----:B------:R-:W0:Y:S01]  /*79e0*/  S2R R22, SR_CTAID.X ;  /* 0x0000000000167919 */ /* 0x000e220000002500 */
[----:B------:R-:W2:Y:S01]  /*79f0*/  LDC.64 R16, c[0x0][0x628] ;  /* 0x00018a00ff107b82 */ /* 0x000ea20000000a00 */
[----:B------:R-:W-:Y:S01]  /*7a00*/  ULDC UR6, c[0x0][0x150] ;  /* 0x0000540000067ab9 */ /* 0x000fe20000000800 */
[----:B------:R-:W-:Y:S01]  /*7a10*/  IMAD.MOV.U32 R14, RZ, RZ, R2 ;  /* 0x000000ffff0e7224 */ /* 0x000fe200078e0002 */
[----:B------:R-:W4:Y:S01]  /*7a20*/  S2R R24, SR_CTAID.Y ;  /* 0x0000000000187919 */ /* 0x000f220000002600 */
[----:B------:R-:W-:-:S04]  /*7a30*/  IMAD.MOV.U32 R15, RZ, RZ, R3 ;  /* 0x000000ffff0f7224 */ /* 0x000fc800078e0003 */
[----:B------:R-:W1:Y:S08]  /*7a40*/  LDC R25, c[0x0][0x144] ;  /* 0x00005100ff197b82 */ /* 0x000e700000000800 */
[----:B------:R-:W1:Y:S08]  /*7a50*/  LDC R18, c[0x0][0x630] ;  /* 0x00018c00ff127b82 */ /* 0x000e700000000800 */
[----:B------:R-:W1:Y:S01]  /*7a60*/  LDC.64 R20, c[0x0][0x620] ;  /* 0x00018800ff147b82 */ /* 0x000e620000000a00 */
[----:B--2---:R-:W-:-:S04]  /*7a70*/  ISETP.NE.U32.AND P0, PT, R16, RZ, PT ;  /* 0x000000ff1000720c */ /* 0x004fc80003f05070 */
[----:B------:R-:W-:Y:S02]  /*7a80*/  ISETP.NE.AND.EX P0, PT, R17, RZ, PT, P0 ;  /* 0x000000ff1100720c */ /* 0x000fe40003f05300 */
[----:B0-----:R-:W-:-:S05]  /*7a90*/  I2FP.F32.U32 R7, R22 ;  /* 0x0000001600077245 */ /* 0x001fca0000201000 */
[----:B------:R-:W-:-:S04]  /*7aa0*/  FMUL R7, R7, UR6 ;  /* 0x0000000607077c20 */ /* 0x000fc80008400000 */
[----:B------:R0:W2:Y:S02]  /*7ab0*/  F2I.U32.TRUNC.NTZ R23, R7 ;  /* 0x0000000700177305 */ /* 0x0000a4000020f000 */
[----:B----4-:R-:W-:Y:S05]  /*7ac0*/  @!P0 BRA `(.L_x_169) ;  /* 0x0000000000288947 */ /* 0x010fea0003800000 */
[----:B0-----:R-:W0:Y:S02]  /*7ad0*/  LDC R7, c[0x0][0x634] ;  /* 0x00018d00ff077b82 */ /* 0x001e240000000800 */
        /* <DEDUP_REMOVED lines=9> */
.L_x_169:
[-CC-:B-1----:R-:W-:Y:S01]  /*7b70*/  SHF.R.U64 R19, R14, R18.reuse, R15.reuse ;  /* 0x000000120e137219 */ /* 0x182fe2000000120f */
[----:B------:R-:W1:Y:S01]  /*7b80*/  LDC.64 R30, c[0x0][0x640] ;  /* 0x00019000ff1e7b82 */ /* 0x000e620000000a00 */
[----:B0-----:R-:W-:Y:S01]  /*7b90*/  SHF.R.U32.HI R7, RZ, R18, R15 ;  /* 0x00000012ff077219 */ /* 0x001fe2000001160f */
[----:B--2---:R-:W-:Y:S01]  /*7ba0*/  IMAD.MOV R23, RZ, RZ, -R23 ;  /* 0x000000ffff177224 */ /* 0x004fe200078e0a17 */
[----:B------:R-:W-:Y:S01]  /*7bb0*/  IADD3 R13, P0, RZ, -R19, RZ ;  /* 0x80000013ff0d7210 */ /* 0x000fe20007f1e0ff */
[----:B------:R-:W-:Y:S02]  /*7bc0*/  ULDC UR6, c[0x0][0x154] ;  /* 0x0000550000067ab9 */ /* 0x000fe40000000800 */
[----:B------:R-:W-:Y:S02]  /*7bd0*/  IMAD R25, R25, R23, R22 ;  /* 0x0000001719197224 */ /* 0x000fe400078e0216 */
[----:B------:R-:W0:Y:S01]  /*7be0*/  LDC R14, c[0x0][0x618] ;  /* 0x00018600ff0e7b82 */ /* 0x000e220000000800 */
[----:B------:R-:W-:-:S02]  /*7bf0*/  IMAD.X R7, RZ, RZ, ~R7, P0 ;  /* 0x000000ffff077224 */ /* 0x000fc400000e0e07 */
[----:B------:R-:W-:-:S04]  /*7c00*/  IMAD.WIDE.U32 R10, R13, R20, R2 ;  /* 0x000000140d0a7225 */ /* 0x000fc800078e0002 */
[----:B------:R-:W-:Y:S01]  /*7c10*/  IMAD R12, R7, R20, RZ ;  /* 0x00000014070c7224 */ /* 0x000fe200078e02ff */
[----:B---3--:R-:W2:Y:S03]  /*7c20*/  LDC R26, c[0x0][0x608] ;  /* 0x00018200ff1a7b82 */ /* 0x008ea60000000800 */
[----:B------:R-:W-:Y:S02]  /*7c30*/  IMAD R7, R13, R21, R12 ;  /* 0x000000150d077224 */ /* 0x000fe400078e020c */
[----:B------:R-:W-:Y:S02]  /*7c40*/  IMAD.MOV.U32 R13, RZ, RZ, 0x1 ;  /* 0x00000001ff0d7424 */ /* 0x000fe400078e00ff */
[----:B------:R-:W-:Y:S01]  /*7c50*/  IMAD.IADD R7, R11, 0x1, R7 ;  /* 0x000000010b077824 */ /* 0x000fe200078e0207 */
[----:B------:R-:W3:Y:S01]  /*7c60*/  LDC R28, c[0x0][0x658] ;  /* 0x00019600ff1c7b82 */ /* 0x000ee20000000800 */
[----:B------:R-:W-:-:S02]  /*7c70*/  I2FP.F32.U32 R11, R24 ;  /* 0x00000018000b7245 */ /* 0x000fc40000201000 */
[----:B-1----:R-:W-:-:S03]  /*7c80*/  ISETP.NE.U32.AND P0, PT, R30, RZ, PT ;  /* 0x000000ff1e00720c */ /* 0x002fc60003f05070 */
[----:B------:R-:W-:Y:S01]  /*7c90*/  FMUL R12, R11, UR6 ;  /* 0x000000060b0c7c20 */ /* 0x000fe20008400000 */
[----:B------:R-:W-:Y:S01]  /*7ca0*/  ISETP.NE.AND.EX P0, PT, R31, RZ, PT, P0 ;  /* 0x000000ff1f00720c */ /* 0x000fe20003f05300 */
[----:B------:R-:W1:Y:S01]  /*7cb0*/  LDC R23, c[0x0][0x148] ;  /* 0x00005200ff177b82 */ /* 0x000e620000000800 */
[-CC-:B0-----:R-:W-:Y:S01]  /*7cc0*/  SHF.R.U64 R18, R10, R14.reuse, R7.reuse ;  /* 0x0000000e0a127219 */ /* 0x181fe20000001207 */
[----:B------:R0:W4:Y:S01]  /*7cd0*/  F2I.U32.TRUNC.NTZ R20, R12 ;  /* 0x0000000c00147305 */ /* 0x000122000020f000 */
[----:B------:R-:W-:Y:S01]  /*7ce0*/  SHF.R.U32.HI R7, RZ, R14, R7 ;  /* 0x0000000eff077219 */ /* 0x000fe20000011607 */
[----:B------:R-:W-:-:S04]  /*7cf0*/  IMAD.MOV.U32 R11, RZ, RZ, -0x1 ;  /* 0xffffffffff0b7424 */ /* 0x000fc800078e00ff */
[----:B------:R-:W0:Y:S01]  /*7d00*/  LDC R22, c[0x0][0x600] ;  /* 0x00018000ff167b82 */ /* 0x000e220000000800 */
[-CC-:B--2---:R-:W-:Y:S02]  /*7d10*/  SHF.R.U64 R16, R18, R26.reuse, R7.reuse ;  /* 0x0000001a12107219 */ /* 0x184fe40000001207 */
[----:B------:R-:W-:-:S05]  /*7d20*/  SHF.R.U32.HI R7, RZ, R26, R7 ;  /* 0x0000001aff077219 */ /* 0x000fca0000011607 */
[----:B------:R-:W2:Y:S01]  /*7d30*/  LDC R29, c[0x0][0x648] ;  /* 0x00019200ff1d7b82 */ /* 0x000ea20000000800 */
[-C--:B---3--:R-:W-:Y:S02]  /*7d40*/  SHF.L.U32 R10, R11, R28.reuse, RZ ;  /* 0x0000001c0b0a7219 */ /* 0x088fe400000006ff */
[--C-:B------:R-:W-:Y:S02]  /*7d50*/  SHF.R.U64 R21, R16, R28, R7.reuse ;  /* 0x0000001c10157219 */ /* 0x100fe40000001207 */
[----:B------:R-:W-:Y:S02]  /*7d60*/  LOP3.LUT R27, RZ, R10, RZ, 0x33, !PT ;  /* 0x0000000aff1b7212 */ /* 0x000fe400078e33ff */
[-C--:B------:R-:W-:Y:S01]  /*7d70*/  SHF.R.U32.HI R11, RZ, R28.reuse, R7 ;  /* 0x0000001cff0b7219 */ /* 0x080fe20000011607 */
[----:B------:R-:W3:Y:S01]  /*7d80*/  LDC R32, c[0x0][0x638] ;  /* 0x00018e00ff207b82 */ /* 0x000ee20000000800 */
[----:B------:R-:W-:Y:S01]  /*7d90*/  SHF.L.U32 R26, R13, R28, RZ ;  /* 0x0000001c0d1a7219 */ /* 0x000fe200000006ff */
[----:B------:R-:W-:-:S06]  /*7da0*/  IMAD.MOV.U32 R10, RZ, RZ, R21 ;  /* 0x000000ffff0a7224 */ /* 0x000fcc00078e0015 */
[----:B------:R-:W0:Y:S01]  /*7db0*/  LDC R33, c[0x0][0x610] ;  /* 0x00018400ff217b82 */ /* 0x000e220000000800 */
[----:B----4-:R-:W-:Y:S05]  /*7dc0*/  @!P0 BRA `(.L_x_170) ;  /* 0x0000000000288947 */ /* 0x010fea0003800000 */
[----:B------:R-:W4:Y:S02]  /*7dd0*/  LDC R10, c[0x0][0x64c] ;  /* 0x00019300ff0a7b82 */ /* 0x000f240000000800 */
[----:B----4-:R-:W-:-:S05]  /*7de0*/  IADD3 R7, P0, R21, R10, RZ ;  /* 0x0000000a15077210 */ /* 0x010fca0007f1e0ff */
[----:B------:R-:W-:-:S04]  /*7df0*/  IMAD.X R17, RZ, RZ, R11, P0 ;  /* 0x000000ffff117224 */ /* 0x000fc800000e060b */
[----:B------:R-:W-:-:S04]  /*7e00*/  IMAD.WIDE.U32 R10, R17, R30, RZ ;  /* 0x0000001e110a7225 */ /* 0x000fc800078e00ff */
[----:B0-----:R-:W-:-:S04]  /*7e10*/  IMAD.WIDE.U32 R12, P0, R7, R31, R10 ;  /* 0x0000001f070c7225 */ /* 0x001fc8000780000a */
[----:B------:R-:W-:-:S04]  /*7e20*/  IMAD.WIDE.U32 R10, R7, R30, RZ ;  /* 0x0000001e070a7225 */ /* 0x000fc800078e00ff */
[----:B------:R-:W-:Y:S01]  /*7e30*/  IMAD.X R15, RZ, RZ, RZ, P0 ;  /* 0x000000ffff0f7224 */ /* 0x000fe200000e06ff */
[----:B------:R-:W-:Y:S01]  /*7e40*/  IADD3 RZ, P0, R11, R12, RZ ;  /* 0x0000000c0bff7210 */ /* 0x000fe20007f1e0ff */
[----:B------:R-:W-:-:S04]  /*7e50*/  IMAD.MOV.U32 R14, RZ, RZ, R13 ;  /* 0x000000ffff0e7224 */ /* 0x000fc800078e000d */
[----:B------:R-:W-:-:S08]  /*7e60*/  IMAD.WIDE.U32.X R10, R17, R31, R14, P0 ;  /* 0x0000001f110a7225 */ /* 0x000fd000000e040e */
.L_x_170:
[----:B--2---:R-:W-:Y:S01]  /*7e70*/  SHF.R.U64 R7, R10, R29, R11 ;  /* 0x0000001d0a077219 */ /* 0x004fe2000000120b */
[----:B0-----:R-:W-:Y:S01]  /*7e80*/  VIADD R11, R22, 0xffffffff ;  /* 0xffffffff160b7836 */ /* 0x001fe20000000000 */
[----:B------:R-:W-:Y:S01]  /*7e90*/  LOP3.LUT R28, R16, R27, RZ, 0xc0, !PT ;  /* 0x0000001b101c7212 */ /* 0x000fe200078ec0ff */
[----:B------:R-:W-:Y:S02]  /*7ea0*/  IMAD.MOV R20, RZ, RZ, -R20 ;  /* 0x000000ffff147224 */ /* 0x000fe400078e0a14 */
[----:B------:R-:W-:Y:S01]  /*7eb0*/  IMAD.MOV R10, RZ, RZ, -R7 ;  /* 0x000000ffff0a7224 */ /* 0x000fe200078e0a07 */
[----:B------:R-:W-:Y:S01]  /*7ec0*/  LOP3.LUT R18, R18, R11, RZ, 0xc0, !PT ;  /* 0x0000000b12127212 */ /* 0x000fe200078ec0ff */
[----:B------:R-:W-:Y:S02]  /*7ed0*/  IMAD R28, R26, R7, R28 ;  /* 0x000000071a1c7224 */ /* 0x000fe400078e021c */
[----:B-1----:R-:W-:Y:S02]  /*7ee0*/  @P2 IMAD R25, R23, R20, R24 ;  /* 0x0000001417192224 */ /* 0x002fe400078e0218 */
[----:B---3--:R-:W-:-:S02]  /*7ef0*/  IMAD R7, R10, R32, R21 ;  /* 0x000000200a077224 */ /* 0x008fc400078e0215 */
[----:B------:R-:W-:Y:S02]  /*7f00*/  IMAD R28, R28, R33, R25 ;  /* 0x000000211c1c7224 */ /* 0x000fe400078e0219 */
[----:B------:R-:W-:Y:S02]  /*7f10*/  IMAD R7, R7, R22, R18 ;  /* 0x0000001607077224 */ /* 0x000fe400078e0212 */
[----:B------:R-:W-:-:S03]  /*7f20*/  IMAD.MOV.U32 R10, RZ, RZ, 0x1 ;  /* 0x00000001ff0a7424 */ /* 0x000fc600078e00ff */
[----:B------:R-:W-:Y:S02]  /*7f30*/  SEL R11, R7, R28, !P2 ;  /* 0x0000001c070b7207 */ /* 0x000fe40005000000 */
[----:B------:R-:W-:Y:S01]  /*7f40*/  SEL R28, R28, R7, !P2 ;  /* 0x000000071c1c7207 */ /* 0x000fe20005000000 */
[----:B------:R-:W-:-:S07]  /*7f50*/  IMAD.MOV.U32 R7, RZ, RZ, R19 ;  /* 0x000000ffff077224 */ /* 0x000fce00078e0013 */
.L_x_168:
[----:B------:R-:W-:Y:S01]  /*7f60*/  LOP3.LUT P0, RZ, R10, 0xff, RZ, 0xc0, !PT ;  /* 0x000000ff0aff7812 */ /* 0x000fe2000780c0ff */
[----:B------:R-:W-:-:S12]  /*7f70*/  IMAD.MOV.U32 R10, RZ, RZ, R28 ;  /* 0x000000ffff0a7224 */ /* 0x000fd800078e001c */
[----:B------:R-:W-:Y:S05]  /*7f80*/  @P0 BRA `(.L_x_171) ;  /* 0xffffff9000880947 */ /* 0x000fea000383ffff */
[----:B------:R-:W-:Y:S05]  /*7f90*/  EXIT ;  /* 0x000000000000794d */ /* 0x000fea0003800000 */
.L_x_7:
[----:B0-----:R-:W-:Y:S01]  /*7fa0*/  ULDC.64 UR4, c[0x0][0x650] ;  /* 0x0001940000047ab9 */ /* 0x001fe20000000a00 */
        /* <DEDUP_REMOVED lines=25> */
.L_x_173:
[----:B------:R-:W0:Y:S01]  /*8140*/  LDC.64 R28, c[0x0][0x640] ;  /* 0x00019000ff1c7b82 */ /* 0x000e220000000a00 */
[-CC-:B------:R-:W-:Y:S01]  /*8150*/  SHF.R.U64 R21, R16, R6.reuse, R17.reuse ;  /* 0x0000000610157219 */ /* 0x180fe20000001211 */
[----:B------:R-:W-:Y:S01]  /*8160*/  IMAD.MOV.U32 R31, RZ, RZ, 0x1 ;  /* 0x00000001ff1f7424 */ /* 0x000fe200078e00ff */
[----:B------:R-:W-:Y:S02]  /*8170*/  SHF.R.U32.HI R5, RZ, R6, R17 ;  /* 0x00000006ff057219 */ /* 0x000fe40000011611 */
        /* <DEDUP_REMOVED lines=9> */
[----:B0-----:R-:W-:Y:S01]  /*8210*/  ISETP.NE.U32.AND P0, PT, R28, RZ, PT ;  /* 0x000000ff1c00720c */ /* 0x001fe20003f05070 */
[----:B------:R-:W-:-:S03]  /*8220*/  IMAD.MOV.U32 R11, RZ, RZ, -0x1 ;  /* 0xffffffffff0b7424 */ /* 0x000fc600078e00ff */
[----:B------:R-:W-:Y:S02]  /*8230*/  ISETP.NE.AND.EX P0, PT, R29, RZ, PT, P0 ;  /* 0x000000ff1d00720c */ /* 0x000fe40003f05300 */
[----:B------:R-:W0:Y:S01]  /*8240*/  LDC R24, c[0x0][0x600] ;  /* 0x00018000ff187b82 */ /* 0x000e220000000800 */
[-CC-:B-1----:R-:W-:Y:S02]  /*8250*/  SHF.R.U64 R18, R10, R14.reuse, R5.reuse ;  /* 0x0000000e0a127219 */ /* 0x182fe40000001205 */
[----:B------:R-:W-:-:S05]  /*8260*/  SHF.R.U32.HI R5, RZ, R14, R5 ;  /* 0x0000000eff057219 */ /* 0x000fca0000011605 */
        /* <DEDUP_REMOVED lines=21> */
.L_x_174:
[----:B-1----:R-:W-:Y:S01]  /*83c0*/  SHF.R.U64 R6, R10, R25, R11 ;  /* 0x000000190a067219 */ /* 0x002fe2000000120b */
[----:B0-----:R-:W-:Y:S01]  /*83d0*/  VIADD R11, R24, 0xffffffff ;  /* 0xffffffff180b7836 */ /* 0x001fe20000000000 */
[----:B------:R-:W-:Y:S01]  /*83e0*/  SHF.L.U32 R9, R31, R26, RZ ;  /* 0x0000001a1f097219 */ /* 0x000fe200000006ff */
[----:B------:R-:W-:Y:S01]  /*83f0*/  @P2 IMAD R12, R13, R20, R8 ;  /* 0x000000140d0c2224 */ /* 0x000fe200078e0208 */
[----:B------:R-:W-:Y:S01]  /*8400*/  LOP3.LUT R5, R22, R33, RZ, 0xc0, !PT ;  /* 0x0000002116057212 */ /* 0x000fe200078ec0ff */
[----:B------:R-:W-:Y:S01]  /*8410*/  IMAD.MOV R10, RZ, RZ, -R6 ;  /* 0x000000ffff0a7224 */ /* 0x000fe200078e0a06 */
[----:B------:R-:W-:Y:S01]  /*8420*/  LOP3.LUT R18, R18, R11, RZ, 0xc0, !PT ;  /* 0x0000000b12127212 */ /* 0x000fe200078ec0ff */
[----:B------:R-:W-:Y:S02]  /*8430*/  IMAD.MOV.U32 R8, RZ, RZ, 0x1 ;  /* 0x00000001ff087424 */ /* 0x000fe400078e00ff */
[----:B------:R-:W-:Y:S02]  /*8440*/  IMAD R9, R9, R6, R5 ;  /* 0x0000000609097224 */ /* 0x000fe400078e0205 */
[----:B--2---:R-:W-:-:S02]  /*8450*/  IMAD R5, R10, R27, R23 ;  /* 0x0000001b0a057224 */ /* 0x004fc400078e0217 */
[----:B---3--:R-:W-:Y:S02]  /*8460*/  IMAD R6, R9, R30, R12 ;  /* 0x0000001e09067224 */ /* 0x008fe400078e020c */
[----:B------:R-:W-:Y:S01]  /*8470*/  IMAD R9, R5, R24, R18 ;  /* 0x0000001805097224 */ /* 0x000fe200078e0212 */
[----:B------:R-:W-:Y:S01]  /*8480*/  PRMT R5, R8, 0x7610, R5 ;  /* 0x0000761008057816 */ /* 0x000fe20000000005 */
[----:B------:R-:W-:-:S03]  /*8490*/  IMAD.MOV.U32 R16, RZ, RZ, R21 ;  /* 0x000000ffff107224 */ /* 0x000fc600078e0015 */
[----:B------:R-:W-:Y:S02]  /*84a0*/  SEL R17, R9, R6, !P2 ;  /* 0x0000000609117207 */ /* 0x000fe40005000000 */
[----:B------:R-:W-:-:S07]  /*84b0*/  SEL R6, R6, R9, !P2 ;  /* 0x0000000906067207 */ /* 0x000fce0005000000 */
.L_x_172:
[----:B------:R-:W-:-:S08]  /*84c0*/  NOP ;  /* 0x0000000000007918 */ /* 0x000fd00000000000 */
[----:B------:R-:W0:-:S00]  /*84d0*/  USETMAXREG.DEALLOC.CTAPOOL 0x28 ;  /* 0x00000028000079c8 */ /* 0x000e0000080e0500 */
[----:B0-----:R-:W-:-:S13]  /*84e0*/  ISETP.NE.AND P0, PT, R7, RZ, PT ;  /* 0x000000ff0700720c */ /* 0x001fda0003f05270 */
[----:B------:R-:W-:Y:S05]  /*84f0*/  @P0 EXIT ;  /* 0x000000000000094d */ /* 0x000fea0003800000 */
[----:B------:R-:W-:Y:S01]  /*8500*/  LOP3.LUT P0, RZ, R5, 0xff, RZ, 0xc0, !PT ;  /* 0x000000ff05ff7812 */ /* 0x000fe2000780c0ff */
[----:B------:R-:W-:Y:S02]  /*8510*/  IMAD.MOV.U32 R11, RZ, RZ, 0x1 ;  /* 0x00000001ff0b7424 */ /* 0x000fe400078e00ff */
[----:B------:R-:W-:-:S10]  /*8520*/  IMAD.MOV.U32 R15, RZ, RZ, RZ ;  /* 0x000000ffff0f7224 */ /* 0x000fd400078e00ff */
[----:B------:R-:W-:Y:S05]  /*8530*/  @!P0 BRA `(.L_x_175) ;  /* 0x0000000c00308947 */ /* 0x000fea0003800000 */
[----:B------:R-:W0:Y:S01]  /*8540*/  LDC R5, c[0x0][0x28c] ;  /* 0x0000a300ff057b82 */ /* 0x000e220000000800 */
[----:B------:R-:W-:Y:S01]  /*8550*/  ULDC UR6, c[0x0][0x658] ;  /* 0x0001960000067ab9 */ /* 0x000fe20000000800 */
[----:B------:R-:W-:Y:S01]  /*8560*/  UMOV UR9, 0xffffffff ;  /* 0xffffffff00097882 */ /* 0x000fe20000000000 */
[----:B------:R-:W-:Y:S01]  /*8570*/  ULDC UR8, c[0x0][0xc] ;  /* 0x0000030000087ab9 */ /* 0x000fe20000000800 */
[----:B------:R-:W-:Y:S01]  /*8580*/  USHF.L.U32 UR11, UR9, UR6, URZ ;  /* 0x00000006090b7299 */ /* 0x000fe2000800063f */
[----:B------:R-:W-:Y:S01]  /*8590*/  BSSY B0, `(.L_x_175) ;  /* 0x00000c6000007945 */ /* 0x000fe20003800000 */
[----:B------:R-:W-:Y:S01]  /*85a0*/  UMOV UR10, 0x1 ;  /* 0x00000001000a7882 */ /* 0x000fe20000000000 */
[----:B------:R-:W-:Y:S01]  /*85b0*/  ULDC UR9, c[0x0][0x10] ;  /* 0x0000040000097ab9 */ /* 0x000fe20000000800 */
[----:B------:R-:W1:Y:S01]  /*85c0*/  S2UR UR4, SR_CgaCtaId ;  /* 0x00000000000479c3 */ /* 0x000e620000008800 */
[----:B------:R-:W-:Y:S01]  /*85d0*/  UIMAD.WIDE.U32 UR8, UR8, UR9, URZ ;  /* 0x00000009080872a5 */ /* 0x000fe2000f8e003f */
[----:B------:R-:W-:Y:S01]  /*85e0*/  IMAD.MOV.U32 R13, RZ, RZ, 0x1 ;  /* 0x00000001ff0d7424 */ /* 0x000fe200078e00ff */
[----:B------:R-:W-:Y:S01]  /*85f0*/  USHF.L.U32 UR6, UR10, UR6, URZ ;  /* 0x000000060a067299 */ /* 0x000fe2000800063f */
[----:B------:R-:W-:Y:S01]  /*8600*/  LOP3.LUT R14, R4, 0x2, RZ, 0xfc, !PT ;  /* 0x00000002040e7812 */ /* 0x000fe200078efcff */
[----:B------:R-:W-:Y:S01]  /*8610*/  IMAD.MOV.U32 R11, RZ, RZ, 0x1 ;  /* 0x00000001ff0b7424 */ /* 0x000fe200078e00ff */
[----:B------:R-:W-:Y:S01]  /*8620*/  ULDC UR10, c[0x0][0x14] ;  /* 0x00000500000a7ab9 */ /* 0x000fe20000000800 */
[----:B------:R-:W-:Y:S01]  /*8630*/  IMAD.MOV.U32 R15, RZ, RZ, RZ ;  /* 0x000000ffff0f7224 */ /* 0x000fe200078e00ff */
[----:B------:R-:W-:-:S02]  /*8640*/  UIMAD.WIDE.U32 UR22, UR8, UR10, URZ ;  /* 0x0000000a081672a5 */ /* 0x000fc4000f8e003f */
[----:B------:R-:W-:Y:S01]  /*8650*/  UIMAD UR13, UR9, UR10, URZ ;  /* 0x0000000a090d72a4 */ /* 0x000fe2000f8e023f */
[----:B------:R-:W-:Y:S01]  /*8660*/  ULDC UR5, c[0x0][0x600] ;  /* 0x0001800000057ab9 */ /* 0x000fe20000000800 */
[----:B------:R-:W-:Y:S02]  /*8670*/  ULOP3.LUT UR19, URZ, UR11, URZ, 0x33, !UPT ;  /* 0x0000000b3f137292 */ /* 0x000fe4000f8e333f */
[----:B------:R-:W-:Y:S01]  /*8680*/  UIADD3 UR5, UR5, -0x1, URZ ;  /* 0xffffffff05057890 */ /* 0x000fe2000fffe03f */
[----:B0-----:R-:W-:Y:S01]  /*8690*/  VIADD R5, R5, 0x7f ;  /* 0x0000007f05057836 */ /* 0x001fe20000000000 */
[----:B------:R-:W-:Y:S01]  /*86a0*/  UIADD3 UR13, UR23, UR13, URZ ;  /* 0x0000000d170d7290 */ /* 0x000fe2000fffe03f */
[----:B------:R-:W-:-:S03]  /*86b0*/  ULDC.64 UR24, c[0x0][0x198] ;  /* 0x0000660000187ab9 */ /* 0x000fc60000000a00 */
[----:B------:R-:W-:Y:S01]  /*86c0*/  SHF.R.S32.HI R8, RZ, 0x1f, R5 ;  /* 0x0000001fff087819 */ /* 0x000fe20000011405 */
[----:B-1----:R-:W-:-:S03]  /*86d0*/  USHF.L.U32 UR7, UR4, 0x6, URZ ;  /* 0x0000000604077899 */ /* 0x002fc6000800063f */
[----:B------:R-:W-:Y:S01]  /*86e0*/  LEA.HI R8, R8, R5, RZ, 0x7 ;  /* 0x0000000508087211 */ /* 0x000fe200078f38ff */
[----:B------:R-:W-:Y:S02]  /*86f0*/  USHF.L.U32 UR4, UR4, 0xd, URZ ;  /* 0x0000000d04047899 */ /* 0x000fe4000800063f */
[----:B------:R-:W-:Y:S01]  /*8700*/  ULOP3.LUT UR7, UR7, 0x40, URZ, 0xc0, !UPT ;  /* 0x0000004007077892 */ /* 0x000fe2000f8ec03f */
[----:B------:R-:W-:-:S05]  /*8710*/  SHF.R.S32.HI R10, RZ, 0x7, R8 ;  /* 0x00000007ff0a7819 */ /* 0x000fca0000011408 */
[----:B------:R-:W-:-:S07]  /*8720*/  VIADD R5, R10, 0x1 ;  /* 0x000000010a057836 */ /* 0x000fce0000000000 */
.L_x_186:
[----:B------:R-:W-:-:S03]  /*8730*/  UMOV UR8, 0xffffffff ;  /* 0xffffffff00087882 */ /* 0x000fc60000000000 */
[----:B------:R-:W-:Y:S05]  /*8740*/  BRA.DIV UR8, `(.L_x_176) ;  /* 0x0000000e08787947 */ /* 0x000fea000b800000 */
[----:B------:R-:W-:-:S13]  /*8750*/  ELECT P0, URZ, PT ;  /* 0x00000000003f782f */ /* 0x000fda0003800000 */
.L_x_196:
[----:B------:R-:W0:Y:S01]  /*8760*/  LDC R7, c[0x0][0x28c] ;  /* 0x0000a300ff077b82 */ /* 0x000e220000000800 */
[----:B------:R-:W-:Y:S01]  /*8770*/  BSSY B1, `(.L_x_177) ;  /* 0x0000037000017945 */ /* 0x000fe20003800000 */
[----:B0-----:R-:W-:-:S13]  /*8780*/  ISETP.LT.OR P0, PT, R7, 0x1, !P0 ;  /* 0x000000010700780c */ /* 0x001fda0004701670 */
[----:B------:R-:W-:Y:S05]  /*8790*/  @P0 BRA `(.L_x_178) ;  /* 0x0000000000d00947 */ /* 0x000fea0003800000 */
[----:B------:R-:W-:Y:S01]  /*87a0*/  IMAD.SHL.U32 R18, R6, 0x80, RZ ;  /* 0x0000008006127824 */ /* 0x000fe200078e00ff */
[----:B------:R-:W-:Y:S01]  /*87b0*/  LEA R17, R17, UR7, 0x7 ;  /* 0x0000000711117c11 */ /* 0x000fe2000f8e38ff */
[----:B------:R-:W-:Y:S02]  /*87c0*/  IMAD.MOV.U32 R21, RZ, RZ, RZ ;  /* 0x000000ffff157224 */ /* 0x000fe400078e00ff */
[----:B------:R-:W-:Y:S02]  /*87d0*/  IMAD.MOV.U32 R6, RZ, RZ, R5 ;  /* 0x000000ffff067224 */ /* 0x000fe400078e0005 */
[----:B------:R-:W-:Y:S02]  /*87e0*/  IMAD.MOV.U32 R7, RZ, RZ, R11 ;  /* 0x000000ffff077224 */ /* 0x000fe400078e000b */
[----:B------:R-:W-:-:S07]  /*87f0*/  IMAD.MOV.U32 R8, RZ, RZ, R15 ;  /* 0x000000ffff087224 */ /* 0x000fce00078e000f */
.L_x_181:
[----:B------:R-:W0:Y:S01]  /*8800*/  S2R R12, SR_CgaCtaId ;  /* 0x00000000000c7919 */ /* 0x000e220000008800 */
[----:B------:R-:W-:Y:S02]  /*8810*/  MOV R9, 0x400 ;  /* 0x0000040000097802 */ /* 0x000fe40000000f00 */
[----:B------:R-:W-:Y:S02]  /*8820*/  LOP3.LUT P1, RZ, R0, 0x7f, RZ, 0xc0, !PT ;  /* 0x0000007f00ff7812 */ /* 0x000fe4000782c0ff */
[----:B0-----:R-:W-:Y:S02]  /*8830*/  LEA R19, R12, R9, 0x18 ;  /* 0x000000090c137211 */ /* 0x001fe400078ec0ff */
[----:B------:R-:W-:-:S09]  /*8840*/  SHF.L.U32 R9, R7, 0x1f, RZ ;  /* 0x0000001f07097819 */ /* 0x000fd200000006ff */
[----:B------:R-:W0:Y:S01]  /*8850*/  @!P1 LDC R12, c[0x0][0x500] ;  /* 0x00014000ff0c9b82 */ /* 0x000e220000000800 */
[----:B------:R-:W-:-:S04]  /*8860*/  IMAD R20, R8, 0x8, R19 ;  /* 0x0000000808147824 */ /* 0x000fc800078e0213 */
[----:B------:R-:W1:Y:S02]  /*8870*/  SYNCS.PHASECHK.TRANS64.TRYWAIT P0, [R20+URZ+0x18], R9 ;  /* 0x00001809140075a7 */ /* 0x000e64000800017f */
[----:B-1----:R-:W-:Y:S05]  /*8880*/  @!P0 BRA `(.L_x_179) ;  /* 0x0000000c00488947 */ /* 0x002fea0003800000 */
.L_x_197:
[----:B-1----:R-:W-:Y:S01]  /*8890*/  PRMT R9, R14, 0x9910, RZ ;  /* 0x000099100e097816 */ /* 0x002fe200000000ff */
[----:B0-----:R0:W-:Y:S03]  /*88a0*/  @!P1 SYNCS.ARRIVE.TRANS64 RZ, [R20+URZ], R12 ;  /* 0x0000000c14ff99a7 */ /* 0x0011e6000800003f */
[----:B------:R-:W-:-:S13]  /*88b0*/  ISETP.NE.AND P0, PT, R9, 0x2, PT ;  /* 0x000000020900780c */ /* 0x000fda0003f05270 */
[----:B0-----:R-:W-:Y:S05]  /*88c0*/  @P0 BRA `(.L_x_180) ;  /* 0x0000000000040947 */ /* 0x001fea0003800000 */
[----:B------:R-:W-:Y:S01]  /*88d0*/  BPT.TRAP 0x1 ;  /* 0x000000040000795c */ /* 0x000fe20000300000 */
.L_x_180:
[----:B------:R-:W-:Y:S01]  /*88e0*/  R2UR UR8, R8 ;  /* 0x00000000080872ca */ /* 0x000fe200000e0000 */
[----:B------:R-:W-:Y:S01]  /*88f0*/  VIADD R6, R6, 0xffffffff ;  /* 0xffffffff06067836 */ /* 0x000fe20000000000 */
[----:B------:R-:W-:Y:S01]  /*8900*/  R2UR UR18, R19 ;  /* 0x00000000131272ca */ /* 0x000fe200000e0000 */
[----:B------:R-:W-:Y:S01]  /*8910*/  UIADD3 UR14, UP0, UR24, 0xf0, URZ ;  /* 0x000000f0180e7890 */ /* 0x000fe2000ff1e03f */
[----:B------:R-:W-:Y:S01]  /*8920*/  R2UR UR20, R18 ;  /* 0x00000000121472ca */ /* 0x000fe200000e0000 */
[----:B------:R-:W-:Y:S01]  /*8930*/  UIADD3 UR26, UP1, UR24, 0x1f0, URZ ;  /* 0x000001f0181a7890 */ /* 0x000fe2000ff3e03f */
[----:B------:R-:W-:Y:S01]  /*8940*/  R2UR UR9, R20 ;  /* 0x00000000140972ca */ /* 0x000fe200000e0000 */
[----:B------:R-:W-:Y:S01]  /*8950*/  UIADD3.X UR15, URZ, UR25, URZ, UP0, !UPT ;  /* 0x000000193f0f7290 */ /* 0x000fe200087fe43f */
[----:B------:R-:W-:Y:S01]  /*8960*/  R2UR UR10, R21 ;  /* 0x00000000150a72ca */ /* 0x000fe200000e0000 */
[----:B------:R-:W-:Y:S01]  /*8970*/  VIADD R8, R8, 0x1 ;  /* 0x0000000108087836 */ /* 0x000fe20000000000 */
[----:B------:R-:W-:Y:S01]  /*8980*/  R2UR UR12, R16 ;  /* 0x00000000100c72ca */ /* 0x000fe200000e0000 */
[----:B------:R-:W-:Y:S01]  /*8990*/  UIADD3.X UR27, URZ, UR25, URZ, UP1, !UPT ;  /* 0x000000193f1b7290 */ /* 0x000fe20008ffe43f */
[----:B------:R-:W-:Y:S01]  /*89a0*/  R2UR UR21, R17 ;  /* 0x00000000111572ca */ /* 0x000fe200000e0000 */
[----:B------:R-:W-:Y:S01]  /*89b0*/  USHF.L.U32 UR8, UR8, 0xe, URZ ;  /* 0x0000000e08087899 */ /* 0x000fe2000800063f */
[----:B------:R-:W-:Y:S01]  /*89c0*/  ISETP.GT.AND P1, PT, R6, 0x1, PT ;  /* 0x000000010600780c */ /* 0x000fe20003f24270 */
[----:B------:R-:W-:Y:S01]  /*89d0*/  UMOV UR16, 0x0 ;  /* 0x0000000000107882 */ /* 0x000fe20000000000 */
[----:B------:R-:W-:Y:S01]  /*89e0*/  UMOV UR17, 0x10000000 ;  /* 0x1000000000117882 */ /* 0x000fe20000000000 */
[----:B------:R-:W-:Y:S01]  /*89f0*/  ULOP3.LUT UR11, UR8, 0x2000, UR4, 0xf8, !UPT ;  /* 0x00002000080b7892 */ /* 0x000fe2000f8ef804 */
[C---:B------:R-:W-:Y:S01]  /*8a00*/  ISETP.NE.AND P0, PT, R8.reuse, 0x3, PT ;  /* 0x000000030800780c */ /* 0x040fe20003f05270 */
[----:B------:R-:W-:Y:S01]  /*8a10*/  UIADD3 UR8, UR18, 0x100, UR8 ;  /* 0x0000010012087890 */ /* 0x000fe2000fffe008 */
[----:B------:R-:W-:Y:S01]  /*8a20*/  VIADD R21, R21, 0x80 ;  /* 0x0000008015157836 */ /* 0x000fe20000000000 */
[----:B------:R-:W-:Y:S01]  /*8a30*/  UIADD3 UR18, UR18, 0xc100, UR11 ;  /* 0x0000c10012127890 */ /* 0x000fe2000fffe00b */
[----:B------:R-:W-:Y:S01]  /*8a40*/  SEL R12, RZ, 0x1, P0 ;  /* 0x00000001ff0c7807 */ /* 0x000fe20000000000 */
[----:B------:R-:W-:Y:S01]  /*8a50*/  UMOV UR28, 0x30000 ;  /* 0x00030000001c7882 */ /* 0x000fe20000000000 */
[----:B------:R-:W-:Y:S01]  /*8a60*/  UMOV UR11, UR20 ;  /* 0x00000014000b7c82 */ /* 0x000fe20008000000 */
[----:B------:R-:W-:-:S02]  /*8a70*/  SEL R8, R8, RZ, P0 ;  /* 0x000000ff08087207 */ /* 0x000fc40000000000 */
[----:B------:R-:W-:Y:S01]  /*8a80*/  LOP3.LUT R7, R7, R12, RZ, 0x3c, !PT ;  /* 0x0000000c07077212 */ /* 0x000fe200078e3cff */
[----:B------:R0:W-:Y:S02]  /*8a90*/  UTMALDG.3D [UR8], [UR14], desc[UR16] ;  /* 0x000010080e0075b4 */ /* 0x0001e40008011000 */
[----:B0-----:R-:W-:Y:S01]  /*8aa0*/  UMOV UR8, UR18 ;  /* 0x0000001200087c82 */ /* 0x001fe20008000000 */
[----:B------:R-:W-:Y:S02]  /*8ab0*/  UMOV UR11, UR21 ;  /* 0x00000015000b7c82 */ /* 0x000fe40008000000 */
[----:B------:R0:W-:Y:S02]  /*8ac0*/  UTMALDG.3D.MULTICAST [UR8], [UR26], UR28, desc[UR16] ;  /* 0x000010081a0073b4 */ /* 0x0001e4000801181c */
[----:B0-----:R-:W-:Y:S05]  /*8ad0*/  @P1 BRA `(.L_x_181) ;  /* 0xfffffffc00481947 */ /* 0x001fea000383ffff */
.L_x_178:
[----:B------:R-:W-:Y:S05]  /*8ae0*/  BSYNC B1 ;  /* 0x0000000000017941 */ /* 0x000fea0003800000 */
.L_x_177:
[----:B------:R-:W-:Y:S01]  /*8af0*/  LOP3.LUT P1, RZ, R13, 0xff, RZ, 0xc0, !PT ;  /* 0x000000ff0dff7812 */ /* 0x000fe2000782c0ff */
[C---:B------:R-:W-:Y:S01]  /*8b00*/  IMAD.IADD R15, R10.reuse, 0x1, R15 ;  /* 0x000000010a0f7824 */ /* 0x040fe200078e020f */
[----:B------:R-:W-:Y:S01]  /*8b10*/  ULDC.64 UR8, c[0x0][0x650] ;  /* 0x0001940000087ab9 */ /* 0x000fe20000000a00 */
[C---:B------:R-:W-:Y:S01]  /*8b20*/  ISETP.GE.U32.AND P3, PT, R10.reuse, 0x3, PT ;  /* 0x000000030a00780c */ /* 0x040fe20003f66070 */
[----:B------:R-:W-:Y:S01]  /*8b30*/  BSSY B1, `(.L_x_182) ;  /* 0x0000069000017945 */ /* 0x000fe20003800000 */
[----:B------:R-:W-:Y:S01]  /*8b40*/  IMAD.MOV.U32 R17, RZ, RZ, -0x1 ;  /* 0xffffffffff117424 */ /* 0x000fe200078e00ff */
[----:B------:R-:W-:Y:S01]  /*8b50*/  ISETP.GT.U32.AND P0, PT, R15, 0x2, PT ;  /* 0x000000020f00780c */ /* 0x000fe20003f04070 */
[----:B------:R-:W-:Y:S01]  /*8b60*/  IMAD.MOV.U32 R16, RZ, RZ, -0x1 ;  /* 0xffffffffff107424 */ /* 0x000fe200078e00ff */
[----:B------:R-:W-:Y:S02]  /*8b70*/  PRMT R13, RZ, 0x7610, R13 ;  /* 0x00007610ff0d7816 */ /* 0x000fe4000000000d */
[----:B------:R-:W-:-:S03]  /*8b80*/  ISETP.LT.U32.AND P0, PT, R10, 0x3, P0 ;  /* 0x000000030a00780c */ /* 0x000fc60000701070 */
[----:B------:R-:W0:Y:S01]  /*8b90*/  @P1 S2R R7, SR_CgaCtaId ;  /* 0x0000000000071919 */ /* 0x000e220000008800 */
[----:B------:R-:W-:-:S04]  /*8ba0*/  @P1 MOV R6, 0x400 ;  /* 0x0000040000061802 */ /* 0x000fc80000000f00 */
[----:B0-----:R-:W-:Y:S01]  /*8bb0*/  @P1 LEA R8, R7, R6, 0x18 ;  /* 0x0000000607081211 */ /* 0x001fe200078ec0ff */
[----:B------:R-:W-:Y:S01]  /*8bc0*/  IMAD.WIDE.U32 R6, R15, -0x55555555, RZ ;  /* 0xaaaaaaab0f067825 */ /* 0x000fe200078e00ff */
[----:B------:R-:W-:Y:S02]  /*8bd0*/  SEL R6, RZ, 0x1, !P0 ;  /* 0x00000001ff067807 */ /* 0x000fe40004000000 */
[----:B------:R0:W-:Y:S01]  /*8be0*/  @P1 SYNCS.ARRIVE.TRANS64.A1T0 RZ, [R8+URZ+0x48], RZ ;  /* 0x000048ff08ff19a7 */ /* 0x0001e2000810003f */
[----:B------:R-:W-:Y:S02]  /*8bf0*/  IADD3 R2, P1, R2, UR22, RZ ;  /* 0x0000001602027c10 */ /* 0x000fe4000ff3e0ff */
[----:B------:R-:W-:Y:S01]  /*8c00*/  LOP3.LUT R11, R11, R6, RZ, 0x3c, !PT ;  /* 0x000000060b0b7212 */ /* 0x000fe200078e3cff */
[----:B------:R-:W-:Y:S01]  /*8c10*/  IMAD.MOV.U32 R6, RZ, RZ, -0x1 ;  /* 0xffffffffff067424 */ /* 0x000fe200078e00ff */
[----:B------:R-:W-:Y:S02]  /*8c20*/  IADD3.X R3, R3, UR13, RZ, P1, !PT ;  /* 0x0000000d03037c10 */ /* 0x000fe40008ffe4ff */
[----:B------:R-:W-:-:S02]  /*8c30*/  ISETP.GE.U32.AND P0, PT, R2, UR8, PT ;  /* 0x0000000802007c0c */ /* 0x000fc4000bf06070 */
[----:B0-----:R-:W-:Y:S02]  /*8c40*/  SHF.R.U32.HI R8, RZ, 0x1, R7 ;  /* 0x00000001ff087819 */ /* 0x001fe40000011607 */
[----:B------:R-:W-:Y:S02]  /*8c50*/  ISETP.GE.U32.AND.EX P0, PT, R3, UR9, PT, P0 ;  /* 0x0000000903007c0c */ /* 0x000fe4000bf06100 */
[----:B------:R-:W-:Y:S01]  /*8c60*/  @P3 LOP3.LUT R11, R11, 0x1, R8, 0x78, !PT ;  /* 0x000000010b0b3812 */ /* 0x000fe200078e7808 */
[----:B------:R-:W-:Y:S01]  /*8c70*/  IMAD R15, R8, -0x3, R15 ;  /* 0xfffffffd080f7824 */ /* 0x000fe200078e020f */
[----:B------:R-:W-:-:S09]  /*8c80*/  PRMT R7, RZ, 0x7610, R7 ;  /* 0x00007610ff077816 */ /* 0x000fd20000000007 */
[----:B------:R-:W-:Y:S05]  /*8c90*/  @P0 BRA `(.L_x_183) ;  /* 0x0000000400480947 */ /* 0x000fea0003800000 */
[----:B------:R-:W0:Y:S01]  /*8ca0*/  S2R R17, SR_CTAID.X ;  /* 0x0000000000117919 */ /* 0x000e220000002500 */
[----:B------:R-:W-:Y:S01]  /*8cb0*/  ULDC.64 UR8, c[0x0][0x628] ;  /* 0x00018a0000087ab9 */ /* 0x000fe20000000a00 */
[----:B------:R-:W1:Y:S01]  /*8cc0*/  LDC R18, c[0x0][0x144] ;  /* 0x00005100ff127b82 */ /* 0x000e620000000800 */
[----:B------:R-:W-:Y:S01]  /*8cd0*/  ISETP.NE.U32.AND P0, PT, RZ, UR8, PT ;  /* 0x00000008ff007c0c */ /* 0x000fe2000bf05070 */
[----:B------:R-:W2:Y:S01]  /*8ce0*/  S2R R12, SR_CTAID.Y ;  /* 0x00000000000c7919 */ /* 0x000ea20000002600 */
[----:B------:R-:W-:Y:S01]  /*8cf0*/  ULDC UR10, c[0x0][0x150] ;  /* 0x00005400000a7ab9 */ /* 0x000fe20000000800 */
[----:B------:R-:W-:Y:S01]  /*8d00*/  ULDC UR11, c[0x0][0x630] ;  /* 0x00018c00000b7ab9 */ /* 0x000fe20000000800 */
[----:B------:R-:W-:Y:S01]  /*8d10*/  ISETP.NE.AND.EX P0, PT, RZ, UR9, PT, P0 ;  /* 0x00000009ff007c0c */ /* 0x000fe2000bf05300 */
[----:B------:R-:W-:Y:S01]  /*8d20*/  IMAD.MOV.U32 R6, RZ, RZ, R2 ;  /* 0x000000ffff067224 */ /* 0x000fe200078e0002 */
[----:B0-----:R-:W-:-:S05]  /*8d30*/  I2FP.F32.U32 R7, R17 ;  /* 0x0000001100077245 */ /* 0x001fca0000201000 */
[----:B------:R-:W-:Y:S01]  /*8d40*/  FMUL R20, R7, UR10 ;  /* 0x0000000a07147c20 */ /* 0x000fe20008400000 */
[----:B------:R-:W-:-:S05]  /*8d50*/  IMAD.MOV.U32 R7, RZ, RZ, R3 ;  /* 0x000000ffff077224 */ /* 0x000fca00078e0003 */
[----:B--2---:R-:W-:Y:S05]  /*8d60*/  @!P0 BRA `(.L_x_184) ;  /* 0x0000000000288947 */ /* 0x004fea0003800000 */
[----:B------:R-:W-:Y:S02]  /*8d70*/  ULDC UR10, c[0x0][0x634] ;  /* 0x00018d00000a7ab9 */ /* 0x000fe40000000800 */
[----:B------:R-:W-:-:S05]  /*8d80*/  IADD3 R7, P0, R2, UR10, RZ ;  /* 0x0000000a02077c10 */ /* 0x000fca000ff1e0ff */
[----:B------:R-:W-:-:S04]  /*8d90*/  IMAD.X R19, RZ, RZ, R3, P0 ;  /* 0x000000ffff137224 */ /* 0x000fc800000e0603 */
[----:B------:R-:W-:-:S04]  /*8da0*/  IMAD.WIDE.U32 R8, R19, UR8, RZ ;  /* 0x0000000813087c25 */ /* 0x000fc8000f8e00ff */
[----:B------:R-:W-:-:S04]  /*8db0*/  IMAD.WIDE.U32 R8, P0, R7, UR9, R8 ;  /* 0x0000000907087c25 */ /* 0x000fc8000f800008 */
[----:B------:R-:W-:-:S04]  /*8dc0*/  IMAD.WIDE.U32 R6, R7, UR8, RZ ;  /* 0x0000000807067c25 */ /* 0x000fc8000f8e00ff */
[----:B------:R-:W-:Y:S01]  /*8dd0*/  IMAD.MOV.U32 R6, RZ, RZ, R9 ;  /* 0x000000ffff067224 */ /* 0x000fe200078e0009 */
[----:B------:R-:W-:Y:S01]  /*8de0*/  IADD3 RZ, P1, R7, R8, RZ ;  /* 0x0000000807ff7210 */ /* 0x000fe20007f3e0ff */
[----:B------:R-:W-:-:S04]  /*8df0*/  IMAD.X R7, RZ, RZ, RZ, P0 ;  /* 0x000000ffff077224 */ /* 0x000fc800000e06ff */
[----:B------:R-:W-:-:S08]  /*8e00*/  IMAD.WIDE.U32.X R6, R19, UR9, R6, P1 ;  /* 0x0000000913067c25 */ /* 0x000fd000088e0406 */
.L_x_184:
[--C-:B------:R-:W-:Y:S01]  /*8e10*/  SHF.R.U64 R16, R6, UR11, R7.reuse ;  /* 0x0000000b06107c19 */ /* 0x100fe20008001207 */
[----:B------:R-:W0:Y:S01]  /*8e20*/  F2I.U32.TRUNC.NTZ R20, R20 ;  /* 0x0000001400147305 */ /* 0x000e22000020f000 */
[----:B------:R-:W-:Y:S01]  /*8e30*/  SHF.R.U32.HI R6, RZ, UR11, R7 ;  /* 0x0000000bff067c19 */ /* 0x000fe20008011607 */
[----:B------:R-:W-:Y:S01]  /*8e40*/  ULDC.64 UR8, c[0x0][0x620] ;  /* 0x0001880000087ab9 */ /* 0x000fe20000000a00 */
[----:B------:R-:W-:Y:S01]  /*8e50*/  IADD3 R9, P0, RZ, -R16, RZ ;  /* 0x80000010ff097210 */ /* 0x000fe20007f1e0ff */
[----:B------:R-:W-:Y:S01]  /*8e60*/  ULDC.64 UR10, c[0x0][0x640] ;  /* 0x00019000000a7ab9 */ /* 0x000fe20000000a00 */
[----:B------:R-:W2:Y:S03]  /*8e70*/  LDC R21, c[0x0][0x148] ;  /* 0x00005200ff157b82 */ /* 0x000ea60000000800 */
[----:B------:R-:W-:Y:S01]  /*8e80*/  IMAD.X R6, RZ, RZ, ~R6, P0 ;  /* 0x000000ffff067224 */ /* 0x000fe200000e0e06 */
[----:B------:R-:W-:-:S03]  /*8e90*/  ISETP.NE.U32.AND P0, PT, RZ, UR10, PT ;  /* 0x0000000aff007c0c */ /* 0x000fc6000bf05070 */
[----:B------:R-:W-:Y:S01]  /*8ea0*/  IMAD R8, R6, UR8, RZ ;  /* 0x0000000806087c24 */ /* 0x000fe2000f8e02ff */
[----:B------:R-:W-:Y:S01]  /*8eb0*/  ISETP.NE.AND.EX P0, PT, RZ, UR11, PT, P0 ;  /* 0x0000000bff007c0c */ /* 0x000fe2000bf05300 */
[----:B------:R-:W-:Y:S01]  /*8ec0*/  IMAD.WIDE.U32 R6, R9, UR8, R2 ;  /* 0x0000000809067c25 */ /* 0x000fe2000f8e0002 */
[----:B------:R-:W-:-:S03]  /*8ed0*/  ULDC UR8, c[0x0][0x618] ;  /* 0x0001860000087ab9 */ /* 0x000fc60000000800 */
[----:B------:R-:W-:Y:S01]  /*8ee0*/  IMAD R9, R9, UR9, R8 ;  /* 0x0000000909097c24 */ /* 0x000fe2000f8e0208 */
[----:B------:R-:W-:Y:S01]  /*8ef0*/  ULDC UR9, c[0x0][0x154] ;  /* 0x0000550000097ab9 */ /* 0x000fe20000000800 */
[----:B0-----:R-:W-:Y:S02]  /*8f00*/  IMAD.MOV R8, RZ, RZ, -R20 ;  /* 0x000000ffff087224 */ /* 0x001fe400078e0a14 */
[----:B------:R-:W-:Y:S02]  /*8f10*/  IMAD.IADD R7, R7, 0x1, R9 ;  /* 0x0000000107077824 */ /* 0x000fe400078e0209 */
[----:B-1----:R-:W-:Y:S01]  /*8f20*/  IMAD R17, R18, R8, R17 ;  /* 0x0000000812117224 */ /* 0x002fe200078e0211 */
[----:B------:R-:W-:Y:S02]  /*8f30*/  I2FP.F32.U32 R8, R12 ;  /* 0x0000000c00087245 */ /* 0x000fe40000201000 */
[--C-:B------:R-:W-:Y:S02]  /*8f40*/  SHF.R.U64 R18, R6, UR8, R7.reuse ;  /* 0x0000000806127c19 */ /* 0x100fe40008001207 */
[----:B------:R-:W-:Y:S01]  /*8f50*/  SHF.R.U32.HI R7, RZ, UR8, R7 ;  /* 0x00000008ff077c19 */ /* 0x000fe20008011607 */
[----:B------:R-:W-:Y:S01]  /*8f60*/  FMUL R8, R8, UR9 ;  /* 0x0000000908087c20 */ /* 0x000fe20008400000 */
[----:B------:R-:W-:-:S02]  /*8f70*/  ULDC UR8, c[0x0][0x608] ;  /* 0x0001820000087ab9 */ /* 0x000fc40000000800 */
[--C-:B------:R-:W-:Y:S01]  /*8f80*/  SHF.R.U64 R20, R18, UR8, R7.reuse ;  /* 0x0000000812147c19 */ /* 0x100fe20008001207 */
[----:B------:R0:W1:Y:S01]  /*8f90*/  F2I.U32.TRUNC.NTZ R22, R8 ;  /* 0x0000000800167305 */ /* 0x000062000020f000 */
[----:B------:R-:W-:Y:S01]  /*8fa0*/  SHF.R.U32.HI R7, RZ, UR8, R7 ;  /* 0x00000008ff077c19 */ /* 0x000fe20008011607 */
[----:B------:R-:W-:-:S03]  /*8fb0*/  ULDC UR8, c[0x0][0x658] ;  /* 0x0001960000087ab9 */ /* 0x000fc60000000800 */
[--C-:B------:R-:W-:Y:S02]  /*8fc0*/  SHF.R.U64 R19, R20, UR8, R7.reuse ;  /* 0x0000000814137c19 */ /* 0x100fe40008001207 */
[----:B------:R-:W-:-:S03]  /*8fd0*/  SHF.R.U32.HI R23, RZ, UR8, R7 ;  /* 0x00000008ff177c19 */ /* 0x000fc60008011607 */
[----:B------:R-:W-:Y:S02]  /*8fe0*/  IMAD.MOV.U32 R6, RZ, RZ, R19 ;  /* 0x000000ffff067224 */ /* 0x000fe400078e0013 */
[----:B------:R-:W-:Y:S01]  /*8ff0*/  IMAD.MOV.U32 R7, RZ, RZ, R23 ;  /* 0x000000ffff077224 */ /* 0x000fe200078e0017 */
[----:B0-----:R-:W-:Y:S06]  /*9000*/  @!P0 BRA `(.L_x_185) ;  /* 0x0000000000288947 */ /* 0x001fec0003800000 */
        /* <DEDUP_REMOVED lines=10> */
.L_x_185:
[----:B------:R-:W-:Y:S01]  /*90b0*/  ULDC UR8, c[0x0][0x648] ;  /* 0x0001920000087ab9 */ /* 0x000fe20000000800 */
[----:B-1----:R-:W-:Y:S01]  /*90c0*/  IMAD.MOV R22, RZ, RZ, -R22 ;  /* 0x000000ffff167224 */ /* 0x002fe200078e0a16 */
[----:B------:R-:W-:Y:S01]  /*90d0*/  SHF.R.U64 R7, R6, UR8, R7 ;  /* 0x0000000806077c19 */ /* 0x000fe20008001207 */
[----:B------:R-:W-:Y:S01]  /*90e0*/  ULDC UR8, c[0x0][0x638] ;  /* 0x00018e0000087ab9 */ /* 0x000fe20000000800 */
[----:B------:R-:W-:Y:S01]  /*90f0*/  LOP3.LUT R6, R20, UR19, RZ, 0xc0, !PT ;  /* 0x0000001314067c12 */ /* 0x000fe2000f8ec0ff */
[----:B--2---:R-:W-:Y:S01]  /*9100*/  @P2 IMAD R17, R21, R22, R12 ;  /* 0x0000001615112224 */ /* 0x004fe200078e020c */
[----:B------:R-:W-:Y:S01]  /*9110*/  LOP3.LUT R18, R18, UR5, RZ, 0xc0, !PT ;  /* 0x0000000512127c12 */ /* 0x000fe2000f8ec0ff */
[----:B------:R-:W-:Y:S01]  /*9120*/  IMAD.MOV R8, RZ, RZ, -R7 ;  /* 0x000000ffff087224 */ /* 0x000fe200078e0a07 */
[----:B------:R-:W-:Y:S01]  /*9130*/  ULDC UR9, c[0x0][0x610] ;  /* 0x0001840000097ab9 */ /* 0x000fe20000000800 */
[----:B------:R-:W-:Y:S02]  /*9140*/  IMAD R6, R7, UR6, R6 ;  /* 0x0000000607067c24 */ /* 0x000fe4000f8e0206 */
[----:B------:R-:W-:Y:S01]  /*9150*/  IMAD R19, R8, UR8, R19 ;  /* 0x0000000808137c24 */ /* 0x000fe2000f8e0213 */
[----:B------:R-:W-:Y:S01]  /*9160*/  ULDC UR8, c[0x0][0x600] ;  /* 0x0001800000087ab9 */ /* 0x000fe20000000800 */
[----:B------:R-:W-:-:S02]  /*9170*/  IMAD R6, R6, UR9, R17 ;  /* 0x0000000906067c24 */ /* 0x000fc4000f8e0211 */
[----:B------:R-:W-:Y:S02]  /*9180*/  IMAD R19, R19, UR8, R18 ;  /* 0x0000000813137c24 */ /* 0x000fe4000f8e0212 */
[----:B------:R-:W-:-:S03]  /*9190*/  IMAD.MOV.U32 R7, RZ, RZ, 0x1 ;  /* 0x00000001ff077424 */ /* 0x000fc600078e00ff */
[----:B------:R-:W-:Y:S02]  /*91a0*/  SEL R17, R19, R6, !P2 ;  /* 0x0000000613117207 */ /* 0x000fe40005000000 */
[----:B------:R-:W-:-:S07]  /*91b0*/  SEL R6, R6, R19, !P2 ;  /* 0x0000001306067207 */ /* 0x000fce0005000000 */
.L_x_183:
[----:B------:R-:W-:Y:S05]  /*91c0*/  BSYNC B1 ;  /* 0x0000000000017941 */ /* 0x000fea0003800000 */
.L_x_182:
[----:B------:R-:W-:-:S13]  /*91d0*/  LOP3.LUT P0, RZ, R7, 0xff, RZ, 0xc0, !PT ;  /* 0x000000ff07ff7812 */ /* 0x000fda000780c0ff */
[----:B------:R-:W-:Y:S05]  /*91e0*/  @P0 BRA `(.L_x_186) ;  /* 0xfffffff400500947 */ /* 0x000fea000383ffff */
[----:B------:R-:W-:Y:S05]  /*91f0*/  BSYNC B0 ;  /* 0x0000000000007941 */ /* 0x000fea0003800000 */
.L_x_175:
[----:B------:R-:W-:-:S03]  /*9200*/  UMOV UR8, 0xffffffff ;  /* 0xffffffff00087882 */ /* 0x000fc60000000000 */
[----:B------:R-:W-:Y:S05]  /*9210*/  BRA.DIV UR8, `(.L_x_187) ;  /* 0x0000000208f87947 */ /* 0x000fea000b800000 */
[----:B------:R-:W-:-:S13]  /*9220*/  ELECT P0, URZ, PT ;  /* 0x00000000003f782f */ /* 0x000fda0003800000 */
.L_x_200:
[----:B------:R-:W-:Y:S04]  /*9230*/  BSSY B0, `(.L_x_188) ;  /* 0x0000022000007945 */ /* 0x000fe80003800000 */
[----:B------:R-:W-:Y:S05]  /*9240*/  @!P0 BRA `(.L_x_189) ;  /* 0x0000000000808947 */ /* 0x000fea0003800000 */
[----:B------:R-:W-:-:S04]  /*9250*/  LOP3.LUT R4, R4, 0x2, RZ, 0xfc, !PT ;  /* 0x0000000204047812 */ /* 0x000fc800078efcff */
[----:B------:R-:W-:-:S13]  /*9260*/  ISETP.NE.AND P0, PT, R4, 0x3, PT ;  /* 0x000000030400780c */ /* 0x000fda0003f05270 */
[----:B------:R-:W-:Y:S05]  /*9270*/  @!P0 BRA `(.L_x_190) ;  /* 0x0000000000048947 */ /* 0x000fea0003800000 */
[----:B------:R-:W-:Y:S01]  /*9280*/  BPT.TRAP 0x1 ;  /* 0x000000040000795c */ /* 0x000fe20000300000 */
.L_x_190:
[----:B------:R-:W0:Y:S01]  /*9290*/  S2R R3, SR_CgaCtaId ;  /* 0x0000000000037919 */ /* 0x000e220000008800 */
[----:B------:R-:W-:-:S04]  /*92a0*/  MOV R0, 0x400 ;  /* 0x0000040000007802 */ /* 0x000fc80000000f00 */
[----:B0-----:R-:W-:Y:S02]  /*92b0*/  LEA R0, R3, R0, 0x18 ;  /* 0x0000000003007211 */ /* 0x001fe400078ec0ff */
[----:B------:R-:W-:-:S03]  /*92c0*/  SHF.L.U32 R3, R11, 0x1f, RZ ;  /* 0x0000001f0b037819 */ /* 0x000fc600000006ff */
[----:B------:R-:W-:-:S04]  /*92d0*/  VIADD R0, R0, 0x18 ;  /* 0x0000001800007836 */ /* 0x000fc80000000000 */
[C---:B------:R-:W-:Y:S02]  /*92e0*/  IMAD R4, R15.reuse, 0x8, R0 ;  /* 0x000000080f047824 */ /* 0x040fe400078e0200 */
[----:B------:R-:W-:Y:S02]  /*92f0*/  VIADD R15, R15, 0x1 ;  /* 0x000000010f0f7836 */ /* 0x000fe40000000000 */
[----:B------:R-:W0:Y:S03]  /*9300*/  SYNCS.PHASECHK.TRANS64.TRYWAIT P0, [R4+URZ], R3 ;  /* 0x00000003040075a7 */ /* 0x000e26000800017f */
[----:B------:R-:W-:-:S04]  /*9310*/  ISETP.NE.AND P1, PT, R15, 0x3, PT ;  /* 0x000000030f00780c */ /* 0x000fc80003f25270 */
[----:B------:R-:W-:Y:S02]  /*9320*/  SEL R2, RZ, 0x1, P1 ;  /* 0x00000001ff027807 */ /* 0x000fe40000800000 */
[----:B------:R-:W-:Y:S02]  /*9330*/  SEL R15, R15, RZ, P1 ;  /* 0x000000ff0f0f7207 */ /* 0x000fe40000800000 */
[----:B------:R-:W-:-:S03]  /*9340*/  LOP3.LUT R11, R11, R2, RZ, 0x3c, !PT ;  /* 0x000000020b0b7212 */ /* 0x000fc600078e3cff */
[----:B------:R-:W-:Y:S01]  /*9350*/  IMAD R6, R15, 0x8, R0 ;  /* 0x000000080f067824 */ /* 0x000fe200078e0200 */
[----:B------:R-:W-:Y:S01]  /*9360*/  SHF.L.U32 R5, R11, 0x1f, RZ ;  /* 0x0000001f0b057819 */ /* 0x000fe200000006ff */
[----:B0-----:R-:W-:Y:S06]  /*9370*/  @!P0 BRA `(.L_x_191) ;  /* 0x0000000000c08947 */ /* 0x001fec0003800000 */
.L_x_201:
[----:B------:R-:W1:Y:S01]  /*9380*/  SYNCS.PHASECHK.TRANS64.TRYWAIT P0, [R6+URZ], R5 ;  /* 0x00000005060075a7 */ /* 0x000e62000800017f */
[----:B------:R-:W-:-:S05]  /*9390*/  VIADD R2, R15, 0x1 ;  /* 0x000000010f027836 */ /* 0x000fca0000000000 */
[----:B------:R-:W-:-:S04]  /*93a0*/  ISETP.NE.AND P1, PT, R2, 0x3, PT ;  /* 0x000000030200780c */ /* 0x000fc80003f25270 */
[----:B0-----:R-:W-:Y:S02]  /*93b0*/  SEL R4, RZ, 0x1, P1 ;  /* 0x00000001ff047807 */ /* 0x001fe40000800000 */
[----:B------:R-:W-:Y:S02]  /*93c0*/  SEL R3, R2, RZ, P1 ;  /* 0x000000ff02037207 */ /* 0x000fe40000800000 */
[----:B------:R-:W-:Y:S01]  /*93d0*/  LOP3.LUT R4, R11, R4, RZ, 0x3c, !PT ;  /* 0x000000040b047212 */ /* 0x000fe200078e3cff */
[----:B-1----:R-:W-:Y:S06]  /*93e0*/  @!P0 BRA `(.L_x_192) ;  /* 0x0000000000b88947 */ /* 0x002fec0003800000 */
.L_x_202:
[----:B------:R-:W-:Y:S01]  /*93f0*/  IMAD R3, R3, 0x8, R0 ;  /* 0x0000000803037824 */ /* 0x000fe200078e0200 */
[----:B------:R-:W-:-:S07]  /*9400*/  SHF.L.U32 R0, R4, 0x1f, RZ ;  /* 0x0000001f04007819 */ /* 0x000fce00000006ff */
.L_x_193:
[----:B-1----:R1:W2:Y:S02]  /*9410*/  SYNCS.PHASECHK.TRANS64.TRYWAIT P0, [R3+URZ], R0 ;  /* 0x00000000030075a7 */ /* 0x0022a4000800017f */
[----:B--2---:R-:W-:Y:S05]  /*9420*/  @!P0 NANOSLEEP.SYNCS 0x989680 ;  /* 0x009896800000895d */ /* 0x004fea0003900000 */
[----:B------:R-:W2:Y:S02]  /*9430*/  @!P0 SYNCS.PHASECHK.TRANS64 P0, [R3+URZ], R0 ;  /* 0x00000000030085a7 */ /* 0x000ea4000800007f */
[----:B--2---:R-:W-:Y:S05]  /*9440*/  @!P0 BRA `(.L_x_193) ;  /* 0xfffffffc00f08947 */ /* 0x004fea000383ffff */
.L_x_189:
[----:B------:R-:W-:Y:S05]  /*9450*/  BSYNC B0 ;  /* 0x0000000000007941 */ /* 0x000fea0003800000 */
.L_x_188:
[----:B------:R-:W-:Y:S05]  /*9460*/  EXIT ;  /* 0x000000000000794d */ /* 0x000fea0003800000 */
.L_x_21:
[----:B-1----:R-:W-:-:S04]  /*9470*/  IMAD.U32 R13, RZ, RZ, UR6 ;  /* 0x00000006ff0d7e24 */ /* 0x002fc8000f8e00ff */
[----:B------:R1:W4:Y:S03]  /*9480*/  SYNCS.PHASECHK.TRANS64.TRYWAIT P0, [R13+URZ], R12 ;  /* 0x0000000c0d0075a7 */ /* 0x000326000800017f */
[----:B----4-:R-:W-:Y:S05]  /*9490*/  @!P0 NANOSLEEP.SYNCS 0x989680 ;  /* 0x009896800000895d */ /* 0x010fea0003900000 */
[----:B------:R-:W4:Y:S02]  /*94a0*/  @!P0 SYNCS.PHASECHK.TRANS64 P0, [R13+URZ], R12 ;  /* 0x0000000c0d0085a7 */ /* 0x000f24000800007f */
[----:B----4-:R-:W-:Y:S05]  /*94b0*/  @!P0 BRA `(.L_x_21) ;  /* 0xfffffffc00ec8947 */ /* 0x010fea000383ffff */
[----:B------:R-:W-:Y:S05]  /*94c0*/  BRA `(.L_x_20) ;  /* 0xffffff8000c47947 */ /* 0x000fea000383ffff */
.L_x_27:
[----:B-1----:R-:W-:-:S04]  /*94d0*/  IMAD.U32 R145, RZ, RZ, UR12 ;  /* 0x0000000cff917e24 */ /* 0x002fc8000f8e00ff */
[----:B------:R1:W4:Y:S03]  /*94e0*/  SYNCS.PHASECHK.TRANS64.TRYWAIT P0, [R145+URZ], R140 ;  /* 0x0000008c910075a7 */ /* 0x000326000800017f */
[----:B----4-:R-:W-:Y:S05]  /*94f0*/  @!P0 NANOSLEEP.SYNCS 0x989680 ;  /* 0x009896800000895d */ /* 0x010fea0003900000 */
[----:B------:R-:W4:Y:S02]  /*9500*/  @!P0 SYNCS.PHASECHK.TRANS64 P0, [R145+URZ], R140 ;  /* 0x0000008c910085a7 */ /* 0x000f24000800007f */
[----:B----4-:R-:W-:Y:S05]  /*9510*/  @!P0 BRA `(.L_x_27) ;  /* 0xfffffffc00ec8947 */ /* 0x010fea000383ffff */
[----:B------:R-:W-:Y:S05]  /*9520*/  BRA `(.L_x_26) ;  /* 0xffffff8c00387947 */ /* 0x000fea000383ffff */
.L_x_176:
[----:B------:R-:W-:Y:S01]  /*9530*/  BSSY B1, `(.L_x_194) ;  /* 0x0000006000017945 */ /* 0x000fe20003800000 */
[----:B------:R-:W-:-:S07]  /*9540*/  IMAD.MOV.U32 R7, RZ, RZ, -0x1 ;  /* 0xffffffffff077424 */ /* 0x000fce00078e00ff */
[----:B------:R-:W-:Y:S05]  /*9550*/  WARPSYNC.COLLECTIVE R7, `(.L_x_195) ;  /* 0x00000000070c7348 */ /* 0x000fea0003c00000 */
[----:B------:R-:W-:Y:S02]  /*9560*/  ELECT P0, UR62, PT ;  /* 0x00000000003e782f */ /* 0x000fe40003800000 */
[----:B------:R-:W-:Y:S01]  /*9570*/  MOV R7, UR62 ;  /* 0x0000003e00077c02 */ /* 0x000fe20008000f00 */
[----:B------:R-:W-:Y:S10]  /*9580*/  ENDCOLLECTIVE ;  /* 0x000000000000791b */ /* 0x000ff40003800000 */
.L_x_195:
[----:B------:R-:W-:Y:S05]  /*9590*/  BSYNC B1 ;  /* 0x0000000000017941 */ /* 0x000fea0003800000 */
.L_x_194:
[----:B------:R-:W-:Y:S05]  /*95a0*/  BRA `(.L_x_196) ;  /* 0xfffffff0006c7947 */ /* 0x000fea000383ffff */
.L_x_179:
[----:B-1----:R1:W2:Y:S02]  /*95b0*/  SYNCS.PHASECHK.TRANS64.TRYWAIT P0, [R20+URZ+0x18], R9 ;  /* 0x00001809140075a7 */ /* 0x0022a4000800017f */
[----:B--2---:R-:W-:Y:S05]  /*95c0*/  @!P0 NANOSLEEP.SYNCS 0x989680 ;  /* 0x009896800000895d */ /* 0x004fea0003900000 */
[----:B------:R-:W2:Y:S02]  /*95d0*/  @!P0 SYNCS.PHASECHK.TRANS64 P0, [R20+URZ+0x18], R9 ;  /* 0x00001809140085a7 */ /* 0x000ea4000800007f */
[----:B--2---:R-:W-:Y:S05]  /*95e0*/  @!P0 BRA `(.L_x_179) ;  /* 0xfffffffc00f08947 */ /* 0x004fea000383ffff */
[----:B------:R-:W-:Y:S05]  /*95f0*/  BRA `(.L_x_197) ;  /* 0xfffffff000a47947 */ /* 0x000fea000383ffff */
.L_x_187:
[----:B------:R-:W-:Y:S01]  /*9600*/  BSSY B0, `(.L_x_198) ;  /* 0x0000006000007945 */ /* 0x000fe20003800000 */
[----:B------:R-:W-:-:S07]  /*9610*/  IMAD.MOV.U32 R7, RZ, RZ, -0x1 ;  /* 0xffffffffff077424 */ /* 0x000fce00078e00ff */
[----:B------:R-:W-:Y:S05]  /*9620*/  WARPSYNC.COLLECTIVE R7, `(.L_x_199) ;  /* 0x00000000070c7348 */ /* 0x000fea0003c00000 */
[----:B------:R-:W-:Y:S02]  /*9630*/  ELECT P0, UR62, PT ;  /* 0x00000000003e782f */ /* 0x000fe40003800000 */
[----:B------:R-:W-:Y:S01]  /*9640*/  MOV R7, UR62 ;  /* 0x0000003e00077c02 */ /* 0x000fe20008000f00 */
[----:B------:R-:W-:Y:S10]  /*9650*/  ENDCOLLECTIVE ;  /* 0x000000000000791b */ /* 0x000ff40003800000 */
.L_x_199:
[----:B------:R-:W-:Y:S05]  /*9660*/  BSYNC B0 ;  /* 0x0000000000007941 */ /* 0x000fea0003800000 */
.L_x_198:
[----:B------:R-:W-:Y:S05]  /*9670*/  BRA `(.L_x_200) ;  /* 0xfffffff800ec7947 */ /* 0x000fea000383ffff */
.L_x_191:
[----:B0-----:R0:W1:Y:S02]  /*9680*/  SYNCS.PHASECHK.TRANS64.TRYWAIT P0, [R4+URZ], R3 ;  /* 0x00000003040075a7 */ /* 0x001064000800017f */
[----:B-1----:R-:W-:Y:S05]  /*9690*/  @!P0 NANOSLEEP.SYNCS 0x989680 ;  /* 0x009896800000895d */ /* 0x002fea0003900000 */
[----:B------:R-:W1:Y:S02]  /*96a0*/  @!P0 SYNCS.PHASECHK.TRANS64 P0, [R4+URZ], R3 ;  /* 0x00000003040085a7 */ /* 0x000e64000800007f */
[----:B-1----:R-:W-:Y:S05]  /*96b0*/  @!P0 BRA `(.L_x_191) ;  /* 0xfffffffc00f08947 */ /* 0x002fea000383ffff */
[----:B------:R-:W-:Y:S05]  /*96c0*/  BRA `(.L_x_201) ;  /* 0xfffffffc002c7947 */ /* 0x000fea000383ffff */
.L_x_192:
[----:B0-----:R0:W1:Y:S02]  /*96d0*/  SYNCS.PHASECHK.TRANS64.TRYWAIT P0, [R6+URZ], R5 ;  /* 0x00000005060075a7 */ /* 0x001064000800017f */
[----:B-1----:R-:W-:Y:S05]  /*96e0*/  @!P0 NANOSLEEP.SYNCS 0x989680 ;  /* 0x009896800000895d */ /* 0x002fea0003900000 */
[----:B------:R-:W1:Y:S02]  /*96f0*/  @!P0 SYNCS.PHASECHK.TRANS64 P0, [R6+URZ], R5 ;  /* 0x00000005060085a7 */ /* 0x000e64000800007f */
[----:B-1----:R-:W-:Y:S05]  /*9700*/  @!P0 BRA `(.L_x_192) ;  /* 0xfffffffc00f08947 */ /* 0x002fea000383ffff */
[----:B------:R-:W-:Y:S05]  /*9710*/  BRA `(.L_x_202) ;  /* 0xfffffffc00347947 */ /* 0x000fea000383ffff */
.L_x_203:
[----:B------:R-:W-:-:S00]  /*9720*/  BRA `(.L_x_203) ;  /* 0xfffffffc00fc7947 */ /* 0x000fc0000383ffff */
[----:B------:R-:W-:-:S00]  /*9730*/  NOP ;  /* 0x0000000000007918 */ /* 0x000fc00000000000 */
        /* <DEDUP_REMOVED lines=12> */
.L_x_204:


//--------------------- .nv.shared._ZN7cutlass13device_kernelINS_4gemm6kernel13GemmUniversalIN4cute5tupleIJiiiiEEENS1_10collective13CollectiveMmaINS1_37MainloopSm90TmaGmmaWarpSpecializedFP8ILi3ENS5_IJNS4_1CILi2EEENSA_ILi1EEESC_EEENS1_35KernelTmaWarpSpecializedCooperativeEEENS5_IJNSA_ILi128EEESG_SG_EEENS_12float_e4m3_tENS5_IJlSC_lEEESI_SJ_NS4_8TiledMMAINS4_8MMA_AtomIJNS4_4SM904GMMA31MMA_64x128x32_F32E4M3E4M3_SS_TNILNSN_7ScaleInE1ELSP_1EEEEEENS4_6LayoutISD_NS5_IJSC_NSA_ILi0EEEST_EEEEENS5_IJNS4_10UnderscoreESW_SW_EEEEENS4_13SM90_TMA_LOADENS4_14ComposedLayoutINS4_7SwizzleILi3ELi4ELi3EEENS4_18smem_ptr_flag_bitsILi8EEENSS_INS5_IJNSA_ILi8EEESG_EEENS5_IJSG_SC_EEEEEEEvNS4_8identityENS4_23SM90_TMA_LOAD_MULTICASTES19_vS1A_EENS_8epilogue10collective6detail29Sm90TmaWarpSpecializedAdapterINS1E_15DefaultEpilogueISI_SJ_SJ_NS1D_6thread17LinearCombinationISI_Li1EffLNS1I_9ScaleType4KindE0ELNS_15FloatRoundStyleE2ESI_EENS1_15EpilogueDefaultEEEEEvvEEEEvNT_6ParamsE --------------------------
	.section	.nv.shared._ZN7cutlass13device_kernelINS_4gemm6kernel13GemmUniversalIN4cute5tupleIJiiiiEEENS1_10collective13CollectiveMmaINS1_37MainloopSm90TmaGmmaWarpSpecializedFP8ILi3ENS5_IJNS4_1CILi2EEENSA_ILi1EEESC_EEENS1_35KernelTmaWarpSpecializedCooperativeEEENS5_IJNSA_ILi128EEESG_SG_EEENS_12float_e4m3_tENS5_IJlSC_lEEESI_SJ_NS4_8TiledMMAINS4_8MMA_AtomIJNS4_4SM904GMMA31MMA_64x128x32_F32E4M3E4M3_SS_TNILNSN_7ScaleInE1ELSP_1EEEEEENS4_6LayoutISD_NS5_IJSC_NSA_ILi0EEEST_EEEEENS5_IJNS4_10UnderscoreESW_SW_EEEEENS4_13SM90_TMA_LOADENS4_14ComposedLayoutINS4_7SwizzleILi3ELi4ELi3EEENS4_18smem_ptr_flag_bitsILi8EEENSS_INS5_IJNSA_ILi8EEESG_EEENS5_IJSG_SC_EEEEEEEvNS4_8identityENS4_23SM90_TMA_LOAD_MULTICASTES19_vS1A_EENS_8epilogue10collective6detail29Sm90TmaWarpSpecializedAdapterINS1E_15DefaultEpilogueISI_SJ_SJ_NS1D_6thread17LinearCombinationISI_Li1EffLNS1I_9ScaleType4KindE0ELNS_15FloatRoundStyleE2ESI_EENS1_15EpilogueDefaultEEEEEvvEEEEvNT_6ParamsE,"aw",@nobits
	.sectionflags	@""
	.align	16
	.zero		1024


//--------------------- .nv.shared.reserved.0     --------------------------
	.section	.nv.shared.reserved.0,"aw",@nobits
	.weak		__nv_reservedSMEM_offset_0_alias
	.size		__nv_reservedSMEM_offset_0_alias, 0, 0
	.other		__nv_reservedSMEM_offset_0_alias,@"STO_CUDA_RESERVED_SHARED STV_DEFAULT"
__nv_reservedSMEM_offset_0_alias:
	.zero		0


//--------------------- .nv.global                --------------------------
	.section	.nv.global,"aw",@nobits
.nv.global:
	.type		_ZN39_INTERNAL_e144bd78_4_k_cu_e13c3cfb_55144cute1_E,@object
	.size		_ZN39_INTERNAL_e144bd78_4_k_cu_e13c3cfb_55144cute1_E,(_ZN39_INTERNAL_e144bd78_4_k_cu_e13c3cfb_55144cuda3std3__45__cpo6cbeginE - _ZN39_INTERNAL_e144bd78_4_k_cu_e13c3cfb_55144cute1_E)
_ZN39_INTERNAL_e144bd78_4_k_cu_e13c3cfb_55144cute1_E:
	.zero		1
	.type		_ZN39_INTERNAL_e144bd78_4_k_cu_e13c3cfb_55144cuda3std3__45__cpo6cbeginE,@object
	.size		_ZN39_INTERNAL_e144bd78_4_k_cu_e13c3cfb_55144cuda3std3__45__cpo6cbeginE,(_ZN39_INTERNAL_e144bd78_4_k_cu_e13c3cfb_55144cuda3std3__48in_placeE - _ZN39_INTERNAL_e144bd78_4_k_cu_e13c3cfb_55144cuda3std3__45__cpo6cbeginE)
_ZN39_INTERNAL_e144bd78_4_k_cu_e13c3cfb_55144cuda3std3__45__cpo6cbeginE:
	.zero		1
	.type		_ZN39_INTERNAL_e144bd78_4_k_cu_e13c3cfb_55144cuda3std3__48in_placeE,@object
	.size		_ZN39_INTERNAL_e144bd78_4_k_cu_e13c3cfb_55144cuda3std3__48in_placeE,(_ZN39_INTERNAL_e144bd78_4_k_cu_e13c3cfb_55144cuda3std6ranges3__45__cpo9iter_moveE - _ZN39_INTERNAL_e144bd78_4_k_cu_e13c3cfb_55144cuda3std3__48in_placeE)
_ZN39_INTERNAL_e144bd78_4_k_cu_e13c3cfb_55144cuda3std3__48in_placeE:
	.zero		1
	.type		_ZN39_INTERNAL_e144bd78_4_k_cu_e13c3cfb_55144cuda3std6ranges3__45__cpo9iter_moveE,@object
	.size		_ZN39_INTERNAL_e144bd78_4_k_cu_e13c3cfb_55144cuda3std6ranges3__45__cpo9iter_moveE,(_ZN39_INTERNAL_e144bd78_4_k_cu_e13c3cfb_55144cuda3std3__45__cpo5beginE - _ZN39_INTERNAL_e144bd78_4_k_cu_e13c3cfb_55144cuda3std6ranges3__45__cpo9iter_moveE)
_ZN39_INTERNAL_e144bd78_4_k_cu_e13c3cfb_55144cuda3std6ranges3__45__cpo9iter_moveE:
	.zero		1
	.type		_ZN39_INTERNAL_e144bd78_4_k_cu_e13c3cfb_55144cuda3std3__45__cpo5beginE,@object
	.size		_ZN39_INTERNAL_e144bd78_4_k_cu_e13c3cfb_55144cuda3std3__45__cpo5beginE,(_ZN39_INTERNAL_e144bd78_4_k_cu_e13c3cfb_55144cuda3std3__441_GLOBAL__N__e144bd78_4_k_cu_e13c3cfb_55146ignoreE - _ZN39_INTERNAL_e144bd78_4_k_cu_e13c3cfb_55144cuda3std3__45__cpo5beginE)
_ZN39_INTERNAL_e144bd78_4_k_cu_e13c3cfb_55144cuda3std3__45__cpo5beginE:
	.zero		1
	.type		_ZN39_INTERNAL_e144bd78_4_k_cu_e13c3cfb_55144cuda3std3__441_GLOBAL__N__e144bd78_4_k_cu_e13c3cfb_55146ignoreE,@object
	.size		_ZN39_INTERNAL_e144bd78_4_k_cu_e13c3cfb_55144cuda3std3__441_GLOBAL__N__e144bd78_4_k_cu_e13c3cfb_55146ignoreE,(_ZN39_INTERNAL_e144bd78_4_k_cu_e13c3cfb_55144cute7productE - _ZN39_INTERNAL_e144bd78_4_k_cu_e13c3cfb_55144cuda3std3__441_GLOBAL__N__e144bd78_4_k_cu_e13c3cfb_55146ignoreE)
_ZN39_INTERNAL_e144bd78_4_k_cu_e13c3cfb_55144cuda3std3__441_GLOBAL__N__e144bd78_4_k_cu_e13c3cfb_55146ignoreE:
	.zero		1
	.type		_ZN39_INTERNAL_e144bd78_4_k_cu_e13c3cfb_55144cute7productE,@object
	.size		_ZN39_INTERNAL_e144bd78_4_k_cu_e13c3cfb_55144cute7productE,(_ZN39_INTERNAL_e144bd78_4_k_cu_e13c3cfb_55144cuda3std3__45__cpo3endE - _ZN39_INTERNAL_e144bd78_4_k_cu_e13c3cfb_55144cute7productE)
_ZN39_INTERNAL_e144bd78_4_k_cu_e13c3cfb_55144cute7productE:
	.zero		1
	.type		_ZN39_INTERNAL_e144bd78_4_k_cu_e13c3cfb_55144cuda3std3__45__cpo3endE,@object
	.size		_ZN39_INTERNAL_e144bd78_4_k_cu_e13c3cfb_55144cuda3std3__45__cpo3endE,(_ZN39_INTERNAL_e144bd78_4_k_cu_e13c3cfb_55144cuda3std3__419piecewise_constructE - _ZN39_INTERNAL_e144bd78_4_k_cu_e13c3cfb_55144cuda3std3__45__cpo3endE)
_ZN39_INTERNAL_e144bd78_4_k_cu_e13c3cfb_55144cuda3std3__45__cpo3endE:
	.zero		1
	.type		_ZN39_INTERNAL_e144bd78_4_k_cu_e13c3cfb_55144cuda3std3__419piecewise_constructE,@object
	.size		_ZN39_INTERNAL_e144bd78_4_k_cu_e13c3cfb_55144cuda3std3__419piecewise_constructE,(_ZN39_INTERNAL_e144bd78_4_k_cu_e13c3cfb_55144cuda3std3__45__cpo4cendE - _ZN39_INTERNAL_e144bd78_4_k_cu_e13c3cfb_55144cuda3std3__419piecewise_constructE)
_ZN39_INTERNAL_e144bd78_4_k_cu_e13c3cfb_55144cuda3std3__419piecewise_constructE:
	.zero		1
	.type		_ZN39_INTERNAL_e144bd78_4_k_cu_e13c3cfb_55144cuda3std3__45__cpo4cendE,@object
	.size		_ZN39_INTERNAL_e144bd78_4_k_cu_e13c3cfb_55144cuda3std3__45__cpo4cendE,(_ZN39_INTERNAL_e144bd78_4_k_cu_e13c3cfb_55144cuda3std6ranges3__45__cpo4swapE - _ZN39_INTERNAL_e144bd78_4_k_cu_e13c3cfb_55144cuda3std3__45__cpo4cendE)
_ZN39_INTERNAL_e144bd78_4_k_cu_e13c3cfb_55144cuda3std3__45__cpo4cendE:
	.zero		1
	.type		_ZN39_INTERNAL_e144bd78_4_k_cu_e13c3cfb_55144cuda3std6ranges3__45__cpo4swapE,@object
	.size		_ZN39_INTERNAL_e144bd78_4_k_cu_e13c3cfb_55144cuda3std6ranges3__45__cpo4swapE,(.L_7 - _ZN39_INTERNAL_e144bd78_4_k_cu_e13c3cfb_55144cuda3std6ranges3__45__cpo4swapE)
_ZN39_INTERNAL_e144bd78_4_k_cu_e13c3cfb_55144cuda3std6ranges3__45__cpo4swapE:
	.zero		1
.L_7:


//--------------------- .nv.constant0._ZN7cutlass13device_kernelINS_4gemm6kernel13GemmUniversalIN4cute5tupleIJiiiiEEENS1_10collective13CollectiveMmaINS1_37MainloopSm90TmaGmmaWarpSpecializedFP8ILi3ENS5_IJNS4_1CILi2EEENSA_ILi1EEESC_EEENS1_35KernelTmaWarpSpecializedCooperativeEEENS5_IJNSA_ILi128EEESG_SG_EEENS_12float_e4m3_tENS5_IJlSC_lEEESI_SJ_NS4_8TiledMMAINS4_8MMA_AtomIJNS4_4SM904GMMA31MMA_64x128x32_F32E4M3E4M3_SS_TNILNSN_7ScaleInE1ELSP_1EEEEEENS4_6LayoutISD_NS5_IJSC_NSA_ILi0EEEST_EEEEENS5_IJNS4_10UnderscoreESW_SW_EEEEENS4_13SM90_TMA_LOADENS4_14ComposedLayoutINS4_7SwizzleILi3ELi4ELi3EEENS4_18smem_ptr_flag_bitsILi8EEENSS_INS5_IJNSA_ILi8EEESG_EEENS5_IJSG_SC_EEEEEEEvNS4_8identityENS4_23SM90_TMA_LOAD_MULTICASTES19_vS1A_EENS_8epilogue10collective6detail29Sm90TmaWarpSpecializedAdapterINS1E_15DefaultEpilogueISI_SJ_SJ_NS1D_6thread17LinearCombinationISI_Li1EffLNS1I_9ScaleType4KindE0ELNS_15FloatRoundStyleE2ESI_EENS1_15EpilogueDefaultEEEEEvvEEEEvNT_6ParamsE --------------------------
	.section	.nv.constant0._ZN7cutlass13device_kernelINS_4gemm6kernel13GemmUniversalIN4cute5tupleIJiiiiEEENS1_10collective13CollectiveMmaINS1_37MainloopSm90TmaGmmaWarpSpecializedFP8ILi3ENS5_IJNS4_1CILi2EEENSA_ILi1EEESC_EEENS1_35KernelTmaWarpSpecializedCooperativeEEENS5_IJNSA_ILi128EEESG_SG_EEENS_12float_e4m3_tENS5_IJlSC_lEEESI_SJ_NS4_8TiledMMAINS4_8MMA_AtomIJNS4_4SM904GMMA31MMA_64x128x32_F32E4M3E4M3_SS_TNILNSN_7ScaleInE1ELSP_1EEEEEENS4_6LayoutISD_NS5_IJSC_NSA_ILi0EEEST_EEEEENS5_IJNS4_10UnderscoreESW_SW_EEEEENS4_13SM90_TMA_LOADENS4_14ComposedLayoutINS4_7SwizzleILi3ELi4ELi3EEENS4_18smem_ptr_flag_bitsILi8EEENSS_INS5_IJNSA_ILi8EEESG_EEENS5_IJSG_SC_EEEEEEEvNS4_8identityENS4_23SM90_TMA_LOAD_MULTICASTES19_vS1A_EENS_8epilogue10collective6detail29Sm90TmaWarpSpecializedAdapterINS1E_15DefaultEpilogueISI_SJ_SJ_NS1D_6thread17LinearCombinationISI_Li1EffLNS1I_9ScaleType4KindE0ELNS_15FloatRoundStyleE2ESI_EENS1_15EpilogueDefaultEEEEEvvEEEEvNT_6ParamsE,"a",@progbits
	.sectionflags	@""
	.align	4
.nv.constant0._ZN7cutlass13device_kernelINS_4gemm6kernel13GemmUniversalIN4cute5tupleIJiiiiEEENS1_10collective13CollectiveMmaINS1_37MainloopSm90TmaGmmaWarpSpecializedFP8ILi3ENS5_IJNS4_1CILi2EEENSA_ILi1EEESC_EEENS1_35KernelTmaWarpSpecializedCooperativeEEENS5_IJNSA_ILi128EEESG_SG_EEENS_12float_e4m3_tENS5_IJlSC_lEEESI_SJ_NS4_8TiledMMAINS4_8MMA_AtomIJNS4_4SM904GMMA31MMA_64x128x32_F32E4M3E4M3_SS_TNILNSN_7ScaleInE1ELSP_1EEEEEENS4_6LayoutISD_NS5_IJSC_NSA_ILi0EEEST_EEEEENS5_IJNS4_10UnderscoreESW_SW_EEEEENS4_13SM90_TMA_LOADENS4_14ComposedLayoutINS4_7SwizzleILi3ELi4ELi3EEENS4_18smem_ptr_flag_bitsILi8EEENSS_INS5_IJNSA_ILi8EEESG_EEENS5_IJSG_SC_EEEEEEEvNS4_8identityENS4_23SM90_TMA_LOAD_MULTICASTES19_vS1A_EENS_8epilogue10collective6detail29Sm90TmaWarpSpecializedAdapterINS1E_15DefaultEpilogueISI_SJ_SJ_NS1D_6thread17LinearCombinationISI_Li1EffLNS1I_9ScaleType4KindE0ELNS_15FloatRoundStyleE2ESI_EENS1_15EpilogueDefaultEEEEEvvEEEEvNT_6ParamsE:
	.zero		1664


//--------------------- SYMBOLS --------------------------

	.type		.nv.reservedSmem.offset0,@object
	.size		.nv.reservedSmem.offset0,0x4
